# CuTe-DSL kernel — source=fa4 family=fa4_fwd_sm90
# config = {"dtype": "Float16", "causal": true, "head_dim": 64, "mma_pv_is_rs": true}


// ===== COMPILED SASS (sm_90) =====

	.headerflags	@"EF_CUDA_TEXMODE_UNIFIED EF_CUDA_64BIT_ADDRESS EF_CUDA_ACCELERATORS EF_CUDA_SM90 EF_CUDA_VIRTUAL_SM(EF_CUDA_SM90)"
	.elftype	@"ET_EXEC"


//--------------------- .nv.info                  --------------------------
	.section	.nv.info,"",@"SHT_CUDA_INFO"
	.align	4


	//----- nvinfo : EIATTR_REGCOUNT
	.align		4
        /*0000*/ 	.byte	0x04, 0x2f
        /*0002*/ 	.short	(.L_1 - .L_0)
	.align		4
.L_0:
        /*0004*/ 	.word	index@(kernel_cutlass_kernel_flash_attncuteflash_fwd_sm90FlashAttentionForwardSm90_object_at__tensor0000o1641211101213_tensor0000o6411101213_tensor0000o6411101213_tensor0000o1641211101213_tensor_0)
        /*0008*/ 	.word	0x000000a8


	//----- nvinfo : EIATTR_FRAME_SIZE
	.align		4
.L_1:
        /*000c*/ 	.byte	0x04, 0x11
        /*000e*/ 	.short	(.L_3 - .L_2)
	.align		4
.L_2:
        /*0010*/ 	.word	index@(kernel_cutlass_kernel_flash_attncuteflash_fwd_sm90FlashAttentionForwardSm90_object_at__tensor0000o1641211101213_tensor0000o6411101213_tensor0000o6411101213_tensor0000o1641211101213_tensor_0)
        /*0014*/ 	.word	0x00000000


	//----- nvinfo : EIATTR_MIN_STACK_SIZE
	.align		4
.L_3:
        /*0018*/ 	.byte	0x04, 0x12
        /*001a*/ 	.short	(.L_5 - .L_4)
	.align		4
.L_4:
        /*001c*/ 	.word	index@(kernel_cutlass_kernel_flash_attncuteflash_fwd_sm90FlashAttentionForwardSm90_object_at__tensor0000o1641211101213_tensor0000o6411101213_tensor0000o6411101213_tensor0000o1641211101213_tensor_0)
        /*0020*/ 	.word	0x00000000
.L_5:


//--------------------- .nv.info.kernel_cutlass_kernel_flash_attncuteflash_fwd_sm90FlashAttentionForwardSm90_object_at__tensor0000o1641211101213_tensor0000o6411101213_tensor0000o6411101213_tensor0000o1641211101213_tensor_0 --------------------------
	.section	.nv.info.kernel_cutlass_kernel_flash_attncuteflash_fwd_sm90FlashAttentionForwardSm90_object_at__tensor0000o1641211101213_tensor0000o6411101213_tensor0000o6411101213_tensor0000o1641211101213_tensor_0,"",@"SHT_CUDA_INFO"
	.sectionflags	@""
	.align	4


	//----- nvinfo : EIATTR_CUDA_API_VERSION
	.align		4
        /*0000*/ 	.byte	0x04, 0x37
        /*0002*/ 	.short	(.L_7 - .L_6)
.L_6:
        /*0004*/ 	.word	0x00000081


	//----- nvinfo : EIATTR_KPARAM_INFO
	.align		4
.L_7:
        /*0008*/ 	.byte	0x04, 0x17
        /*000a*/ 	.short	(.L_9 - .L_8)
.L_8:
        /*000c*/ 	.word	0x00000000
        /*0010*/ 	.short	0x0016
        /*0012*/ 	.short	0x02c0
        /*0014*/ 	.byte	0x00, 0xf0, 0x31, 0x00


	//----- nvinfo : EIATTR_KPARAM_INFO
	.align		4
.L_9:
        /*0018*/ 	.byte	0x04, 0x17
        /*001a*/ 	.short	(.L_11 - .L_10)
.L_10:
        /*001c*/ 	.word	0x00000000
        /*0020*/ 	.short	0x0015
        /*0022*/ 	.short	0x02bc
        /*0024*/ 	.byte	0x00, 0xf0, 0x11, 0x00


	//----- nvinfo : EIATTR_KPARAM_INFO
	.align		4
.L_11:
        /*0028*/ 	.byte	0x04, 0x17
        /*002a*/ 	.short	(.L_13 - .L_12)
.L_12:
        /*002c*/ 	.word	0x00000000
        /*0030*/ 	.short	0x0014
        /*0032*/ 	.short	0x02b0
        /*0034*/ 	.byte	0x00, 0xf0, 0x31, 0x00


	//----- nvinfo : EIATTR_KPARAM_INFO
	.align		4
.L_13:
        /*0038*/ 	.byte	0x04, 0x17
        /*003a*/ 	.short	(.L_15 - .L_14)
.L_14:
        /*003c*/ 	.word	0x00000000
        /*0040*/ 	.short	0x0013
        /*0042*/ 	.short	0x02a4
        /*0044*/ 	.byte	0x00, 0xf0, 0x31, 0x00


	//----- nvinfo : EIATTR_KPARAM_INFO
	.align		4
.L_15:
        /*0048*/ 	.byte	0x04, 0x17
        /*004a*/ 	.short	(.L_17 - .L_16)
.L_16:
        /*004c*/ 	.word	0x00000000
        /*0050*/ 	.short	0x0012
        /*0052*/ 	.short	0x0298
        /*0054*/ 	.byte	0x00, 0xf0, 0x31, 0x00


	//----- nvinfo : EIATTR_KPARAM_INFO
	.align		4
.L_17:
        /*0058*/ 	.byte	0x04, 0x17
        /*005a*/ 	.short	(.L_19 - .L_18)
.L_18:
        /*005c*/ 	.word	0x00000000
        /*0060*/ 	.short	0x0011
        /*0062*/ 	.short	0x028c
        /*0064*/ 	.byte	0x00, 0xf0, 0x31, 0x00


	//----- nvinfo : EIATTR_KPARAM_INFO
	.align		4
.L_19:
        /*0068*/ 	.byte	0x04, 0x17
        /*006a*/ 	.short	(.L_21 - .L_20)
.L_20:
        /*006c*/ 	.word	0x00000000
        /*0070*/ 	.short	0x0010
        /*0072*/ 	.short	0x0288
        /*0074*/ 	.byte	0x00, 0xf0, 0x11, 0x00


	//----- nvinfo : EIATTR_KPARAM_INFO
	.align		4
.L_21:
        /*0078*/ 	.byte	0x04, 0x17
        /*007a*/ 	.short	(.L_23 - .L_22)
.L_22:
        /*007c*/ 	.word	0x00000000
        /*0080*/ 	.short	0x000f
        /*0082*/ 	.short	0x0284
        /*0084*/ 	.byte	0x00, 0xf0, 0x11, 0x00


	//----- nvinfo : EIATTR_KPARAM_INFO
	.align		4
.L_23:
        /*0088*/ 	.byte	0x04, 0x17
        /*008a*/ 	.short	(.L_25 - .L_24)
.L_24:
        /*008c*/ 	.word	0x00000000
        /*0090*/ 	.short	0x000e
        /*0092*/ 	.short	0x0280
        /*0094*/ 	.byte	0x00, 0xf0, 0x11, 0x00


	//----- nvinfo : EIATTR_KPARAM_INFO
	.align		4
.L_25:
        /*0098*/ 	.byte	0x04, 0x17
        /*009a*/ 	.short	(.L_27 - .L_26)
.L_26:
        /*009c*/ 	.word	0x00000000
        /*00a0*/ 	.short	0x000d
        /*00a2*/ 	.short	0x027c
        /*00a4*/ 	.byte	0x00, 0xf0, 0x11, 0x00


	//----- nvinfo : EIATTR_KPARAM_INFO
	.align		4
.L_27:
        /*00a8*/ 	.byte	0x04, 0x17
        /*00aa*/ 	.short	(.L_29 - .L_28)
.L_28:
        /*00ac*/ 	.word	0x00000000
        /*00b0*/ 	.short	0x000c
        /*00b2*/ 	.short	0x0278
        /*00b4*/ 	.byte	0x00, 0xf0, 0x11, 0x00


	//----- nvinfo : EIATTR_KPARAM_INFO
	.align		4
.L_29:
        /*00b8*/ 	.byte	0x04, 0x17
        /*00ba*/ 	.short	(.L_31 - .L_30)
.L_30:
        /*00bc*/ 	.word	0x00000000
        /*00c0*/ 	.short	0x000b
        /*00c2*/ 	.short	0x0275
        /*00c4*/ 	.byte	0x00, 0xf0, 0x05, 0x00


	//----- nvinfo : EIATTR_KPARAM_INFO
	.align		4
.L_31:
        /*00c8*/ 	.byte	0x04, 0x17
        /*00ca*/ 	.short	(.L_33 - .L_32)
.L_32:
        /*00cc*/ 	.word	0x00000000
        /*00d0*/ 	.short	0x000a
        /*00d2*/ 	.short	0x0274
        /*00d4*/ 	.byte	0x00, 0xf0, 0x05, 0x00


	//----- nvinfo : EIATTR_KPARAM_INFO
	.align		4
.L_33:
        /*00d8*/ 	.byte	0x04, 0x17
        /*00da*/ 	.short	(.L_35 - .L_34)
.L_34:
        /*00dc*/ 	.word	0x00000000
        /*00e0*/ 	.short	0x0009
        /*00e2*/ 	.short	0x0270
        /*00e4*/ 	.byte	0x00, 0xf0, 0x11, 0x00


	//----- nvinfo : EIATTR_KPARAM_INFO
	.align		4
.L_35:
        /*00e8*/ 	.byte	0x04, 0x17
        /*00ea*/ 	.short	(.L_37 - .L_36)
.L_36:
        /*00ec*/ 	.word	0x00000000
        /*00f0*/ 	.short	0x0008
        /*00f2*/ 	.short	0x01f0
        /*00f4*/ 	.byte	0x00, 0xf0, 0x01, 0x02


	//----- nvinfo : EIATTR_KPARAM_INFO
	.align		4
.L_37:
        /*00f8*/ 	.byte	0x04, 0x17
        /*00fa*/ 	.short	(.L_39 - .L_38)
.L_38:
        /*00fc*/ 	.word	0x00000000
        /*0100*/ 	.short	0x0007
        /*0102*/ 	.short	0x0170
        /*0104*/ 	.byte	0x00, 0xf0, 0x01, 0x02


	//----- nvinfo : EIATTR_KPARAM_INFO
	.align		4
.L_39:
        /*0108*/ 	.byte	0x04, 0x17
        /*010a*/ 	.short	(.L_41 - .L_40)
.L_40:
        /*010c*/ 	.word	0x00000000
        /*0110*/ 	.short	0x0006
        /*0112*/ 	.short	0x00f0
        /*0114*/ 	.byte	0x00, 0xf0, 0x01, 0x02


	//----- nvinfo : EIATTR_KPARAM_INFO
	.align		4
.L_41:
        /*0118*/ 	.byte	0x04, 0x17
        /*011a*/ 	.short	(.L_43 - .L_42)
.L_42:
        /*011c*/ 	.word	0x00000000
        /*0120*/ 	.short	0x0005
        /*0122*/ 	.short	0x0070
        /*0124*/ 	.byte	0x00, 0xf0, 0x01, 0x02


	//----- nvinfo : EIATTR_KPARAM_INFO
	.align		4
.L_43:
        /*0128*/ 	.byte	0x04, 0x17
        /*012a*/ 	.short	(.L_45 - .L_44)
.L_44:
        /*012c*/ 	.word	0x00000000
        /*0130*/ 	.short	0x0004
        /*0132*/ 	.short	0x0030
        /*0134*/ 	.byte	0x00, 0xf0, 0xc1, 0x00


	//----- nvinfo : EIATTR_KPARAM_INFO
	.align		4
.L_45:
        /*0138*/ 	.byte	0x04, 0x17
        /*013a*/ 	.short	(.L_47 - .L_46)
.L_46:
        /*013c*/ 	.word	0x00000000
        /*0140*/ 	.short	0x0003
        /*0142*/ 	.short	0x0024
        /*0144*/ 	.byte	0x00, 0xf0, 0x31, 0x00


	//----- nvinfo : EIATTR_KPARAM_INFO
	.align		4
.L_47:
        /*0148*/ 	.byte	0x04, 0x17
        /*014a*/ 	.short	(.L_49 - .L_48)
.L_48:
        /*014c*/ 	.word	0x00000000
        /*0150*/ 	.short	0x0002
        /*0152*/ 	.short	0x0018
        /*0154*/ 	.byte	0x00, 0xf0, 0x31, 0x00


	//----- nvinfo : EIATTR_KPARAM_INFO
	.align		4
.L_49:
        /*0158*/ 	.byte	0x04, 0x17
        /*015a*/ 	.short	(.L_51 - .L_50)
.L_50:
        /*015c*/ 	.word	0x00000000
        /*0160*/ 	.short	0x0001
        /*0162*/ 	.short	0x000c
        /*0164*/ 	.byte	0x00, 0xf0, 0x31, 0x00


	//----- nvinfo : EIATTR_KPARAM_INFO
	.align		4
.L_51:
        /*0168*/ 	.byte	0x04, 0x17
        /*016a*/ 	.short	(.L_53 - .L_52)
.L_52:
        /*016c*/ 	.word	0x00000000
        /*0170*/ 	.short	0x0000
        /*0172*/ 	.short	0x0000
        /*0174*/ 	.byte	0x00, 0xf0, 0x31, 0x00


	//----- nvinfo : EIATTR_SPARSE_MMA_MASK
	.align		4
.L_53:
        /*0178*/ 	.byte	0x03, 0x50
        /*017a*/ 	.short	0x0000


	//----- nvinfo : EIATTR_MAXREG_COUNT
	.align		4
        /*017c*/ 	.byte	0x03, 0x1b
        /*017e*/ 	.short	0x00a8


	//----- nvinfo : EIATTR_COOP_GROUP_MASK_REGIDS
	.align		4
        /*0180*/ 	.byte	0x04, 0x29
        /*0182*/ 	.short	(.L_55 - .L_54)


	//   ....[0]....
.L_54:
        /*0184*/ 	.word	0xffffffff


	//   ....[1]....
        /*0188*/ 	.word	0xffffffff


	//   ....[2]....
        /*018c*/ 	.word	0xffffffff


	//   ....[3]....
        /*0190*/ 	.word	0xffffffff


	//   ....[4]....
        /*0194*/ 	.word	0xffffffff


	//   ....[5]....
        /*0198*/ 	.word	0xffffffff


	//   ....[6]....
        /*019c*/ 	.word	0xffffffff


	//   ....[7]....
        /*01a0*/ 	.word	0xffffffff


	//   ....[8]....
        /*01a4*/ 	.word	0xffffffff


	//   ....[9]....
        /*01a8*/ 	.word	0xffffffff


	//   ....[10]....
        /*01ac*/ 	.word	0xffffffff


	//   ....[11]....
        /*01b0*/ 	.word	0xffffffff


	//   ....[12]....
        /*01b4*/ 	.word	0xffffffff


	//   ....[13]....
        /*01b8*/ 	.word	0xffffffff


	//   ....[14]....
        /*01bc*/ 	.word	0xffffffff


	//   ....[15]....
        /*01c0*/ 	.word	0xffffffff


	//   ....[16]....
        /*01c4*/ 	.word	0xffffffff


	//   ....[17]....
        /*01c8*/ 	.word	0xffffffff


	//   ....[18]....
        /*01cc*/ 	.word	0xffffffff


	//   ....[19]....
        /*01d0*/ 	.word	0xffffffff


	//   ....[20]....
        /*01d4*/ 	.word	0xffffffff


	//----- nvinfo : EIATTR_COOP_GROUP_INSTR_OFFSETS
	.align		4
.L_55:
        /*01d8*/ 	.byte	0x04, 0x28
        /*01da*/ 	.short	(.L_57 - .L_56)


	//   ....[0]....
.L_56:
        /*01dc*/ 	.word	0x000010c0


	//   ....[1]....
        /*01e0*/ 	.word	0x00002440


	//   ....[2]....
        /*01e4*/ 	.word	0x00002470


	//   ....[3]....
        /*01e8*/ 	.word	0x00002d10


	//   ....[4]....
        /*01ec*/ 	.word	0x00002d70


	//   ....[5]....
        /*01f0*/ 	.word	0x00004100


	//   ....[6]....
        /*01f4*/ 	.word	0x00004130


	//   ....[7]....
        /*01f8*/ 	.word	0x00004a10


	//   ....[8]....
        /*01fc*/ 	.word	0x00004a70


	//   ....[9]....
        /*0200*/ 	.word	0x00006030


	//   ....[10]....
        /*0204*/ 	.word	0x00006060


	//   ....[11]....
        /*0208*/ 	.word	0x00006940


	//   ....[12]....
        /*020c*/ 	.word	0x000069a0


	//   ....[13]....
        /*0210*/ 	.word	0x000077d0


	//   ....[14]....
        /*0214*/ 	.word	0x00007810


	//   ....[15]....
        /*0218*/ 	.word	0x00007890


	//   ....[16]....
        /*021c*/ 	.word	0x000078d0


	//   ....[17]....
        /*0220*/ 	.word	0x00007de0


	//   ....[18]....
        /*0224*/ 	.word	0x00007e20


	//   ....[19]....
        /*0228*/ 	.word	0x00007e60


	//   ....[20]....
        /*022c*/ 	.word	0x00007ea0


	//----- nvinfo : EIATTR_REG_RECONFIG
	.align		4
.L_57:
        /*0230*/ 	.byte	0x01, 0x54
	.zero		2


	//----- nvinfo : EIATTR_MBARRIER_INSTR_OFFSETS
	.align		4
        /*0234*/ 	.byte	0x04, 0x39
        /*0236*/ 	.short	(.L_59 - .L_58)


	//   ....[0]....
.L_58:
        /*0238*/ 	.word	0x000001e0
        /*023c*/ 	.word	0x000000ff
        /*0240*/ 	.word	0x00000000
        /*0244*/ 	.short	0x0100
        /*0246*/ 	.byte	0x08
	.zero		1


	//   ....[1]....
        /*0248*/ 	.word	0x000001f0
        /*024c*/ 	.word	0x000000ff
        /*0250*/ 	.word	0x00000008
        /*0254*/ 	.short	0x0100
        /*0256*/ 	.byte	0x08
	.zero		1


	//   ....[2]....
        /*0258*/ 	.word	0x000002e0
        /*025c*/ 	.word	0x000000ff
        /*0260*/ 	.word	0x00000010
        /*0264*/ 	.short	0x0100
        /*0266*/ 	.byte	0x08
	.zero		1


	//   ....[3]....
        /*0268*/ 	.word	0x000002f0
        /*026c*/ 	.word	0x000000ff
        /*0270*/ 	.word	0x00000018
        /*0274*/ 	.short	0x0100
        /*0276*/ 	.byte	0x08
	.zero		1


	//   ....[4]....
        /*0278*/ 	.word	0x00000300
        /*027c*/ 	.word	0x000000ff
        /*0280*/ 	.word	0x00000020
        /*0284*/ 	.short	0x0100
        /*0286*/ 	.byte	0x08
	.zero		1


	//   ....[5]....
        /*0288*/ 	.word	0x00000310
        /*028c*/ 	.word	0x000000ff
        /*0290*/ 	.word	0x00000028
        /*0294*/ 	.short	0x0100
        /*0296*/ 	.byte	0x08
	.zero		1


	//   ....[6]....
        /*0298*/ 	.word	0x00000810
        /*029c*/ 	.word	0x000000ff
        /*02a0*/ 	.word	0x00000018
        /*02a4*/ 	.short	0x010a
        /*02a6*/ 	.byte	0x19
	.zero		1


	//   ....[7]....
        /*02a8*/ 	.word	0x000009d0
        /*02ac*/ 	.word	0x000000ff
        /*02b0*/ 	.word	0x00000008
        /*02b4*/ 	.short	0x010a
        /*02b6*/ 	.byte	0x19
	.zero		1


	//   ....[8]....
        /*02b8*/ 	.word	0x00000b80
        /*02bc*/ 	.word	0x000000ff
        /*02c0*/ 	.word	0x00000018
        /*02c4*/ 	.short	0x010a
        /*02c6*/ 	.byte	0x19
	.zero		1


	//   ....[9]....
        /*02c8*/ 	.word	0x00000c60
        /*02cc*/ 	.word	0x000000ff
        /*02d0*/ 	.word	0x00000028
        /*02d4*/ 	.short	0x010a
        /*02d6*/ 	.byte	0x19
	.zero		1


	//   ....[10]....
        /*02d8*/ 	.word	0x00000d80
        /*02dc*/ 	.word	0x000000ff
        /*02e0*/ 	.word	0x00000028
        /*02e4*/ 	.short	0x010a
        /*02e6*/ 	.byte	0x19
	.zero		1


	//   ....[11]....
        /*02e8*/ 	.word	0x00000ea0
        /*02ec*/ 	.word	0x00000005
        /*02f0*/ 	.word	0x00000028
        /*02f4*/ 	.short	0x010a
        /*02f6*/ 	.byte	0x3f
	.zero		1


	//   ....[12]....
        /*02f8*/ 	.word	0x00001a60
        /*02fc*/ 	.word	0x000000ff
        /*0300*/ 	.word	0x00000000
        /*0304*/ 	.short	0x010a
        /*0306*/ 	.byte	0x08
	.zero		1


	//   ....[13]....
        /*0308*/ 	.word	0x00001a80
        /*030c*/ 	.word	0x000000ff
        /*0310*/ 	.word	0x00000010
        /*0314*/ 	.short	0x010a
        /*0316*/ 	.byte	0x08
	.zero		1


	//   ....[14]....
        /*0318*/ 	.word	0x00001aa0
        /*031c*/ 	.word	0x000000ff
        /*0320*/ 	.word	0x00000010
        /*0324*/ 	.short	0x010a
        /*0326*/ 	.byte	0x08
	.zero		1


	//   ....[15]....
        /*0328*/ 	.word	0x00003340
        /*032c*/ 	.word	0x000000ff
        /*0330*/ 	.word	0x00000018
        /*0334*/ 	.short	0x0101
        /*0336*/ 	.byte	0x08
	.zero		1


	//   ....[16]....
        /*0338*/ 	.word	0x000039b0
        /*033c*/ 	.word	0x000000ff
        /*0340*/ 	.word	0x00000010
        /*0344*/ 	.short	0x010a
        /*0346*/ 	.byte	0x08
	.zero		1


	//   ....[17]....
        /*0348*/ 	.word	0x000039e0
        /*034c*/ 	.word	0x000000ff
        /*0350*/ 	.word	0x00000010
        /*0354*/ 	.short	0x010a
        /*0356*/ 	.byte	0x08
	.zero		1


	//   ....[18]....
        /*0358*/ 	.word	0x00003a80
        /*035c*/ 	.word	0x000000ff
        /*0360*/ 	.word	0x00000020
        /*0364*/ 	.short	0x010a
        /*0366*/ 	.byte	0x08
	.zero		1


	//   ....[19]....
        /*0368*/ 	.word	0x00003aa0
        /*036c*/ 	.word	0x000000ff
        /*0370*/ 	.word	0x00000020
        /*0374*/ 	.short	0x010a
        /*0376*/ 	.byte	0x08
	.zero		1


	//   ....[20]....
        /*0378*/ 	.word	0x00004e50
        /*037c*/ 	.word	0x000000ff
        /*0380*/ 	.word	0x00000018
        /*0384*/ 	.short	0x0101
        /*0386*/ 	.byte	0x08
	.zero		1


	//   ....[21]....
        /*0388*/ 	.word	0x00004f00
        /*038c*/ 	.word	0x000000ff
        /*0390*/ 	.word	0x00000028
        /*0394*/ 	.short	0x0101
        /*0396*/ 	.byte	0x08
	.zero		1


	//   ....[22]....
        /*0398*/ 	.word	0x000058f0
        /*039c*/ 	.word	0x000000ff
        /*03a0*/ 	.word	0x00000010
        /*03a4*/ 	.short	0x010a
        /*03a6*/ 	.byte	0x08
	.zero		1


	//   ....[23]....
        /*03a8*/ 	.word	0x00005920
        /*03ac*/ 	.word	0x000000ff
        /*03b0*/ 	.word	0x00000010
        /*03b4*/ 	.short	0x010a
        /*03b6*/ 	.byte	0x08
	.zero		1


	//   ....[24]....
        /*03b8*/ 	.word	0x000059b0
        /*03bc*/ 	.word	0x000000ff
        /*03c0*/ 	.word	0x00000020
        /*03c4*/ 	.short	0x010a
        /*03c6*/ 	.byte	0x08
	.zero		1


	//   ....[25]....
        /*03c8*/ 	.word	0x000059d0
        /*03cc*/ 	.word	0x000000ff
        /*03d0*/ 	.word	0x00000020
        /*03d4*/ 	.short	0x010a
        /*03d6*/ 	.byte	0x08
	.zero		1


	//   ....[26]....
        /*03d8*/ 	.word	0x00006d80
        /*03dc*/ 	.word	0x000000ff
        /*03e0*/ 	.word	0x00000018
        /*03e4*/ 	.short	0x0101
        /*03e6*/ 	.byte	0x08
	.zero		1


	//   ....[27]....
        /*03e8*/ 	.word	0x00006e30
        /*03ec*/ 	.word	0x000000ff
        /*03f0*/ 	.word	0x00000028
        /*03f4*/ 	.short	0x0101
        /*03f6*/ 	.byte	0x08
	.zero		1


	//   ....[28]....
        /*03f8*/ 	.word	0x00007770
        /*03fc*/ 	.word	0x000000ff
        /*0400*/ 	.word	0x00000008
        /*0404*/ 	.short	0x0101
        /*0406*/ 	.byte	0x08
	.zero		1


	//   ....[29]....
        /*0408*/ 	.word	0x00007780
        /*040c*/ 	.word	0x000000ff
        /*0410*/ 	.word	0x00000020
        /*0414*/ 	.short	0x010a
        /*0416*/ 	.byte	0x08
	.zero		1


	//   ....[30]....
        /*0418*/ 	.word	0x000077a0
        /*041c*/ 	.word	0x000000ff
        /*0420*/ 	.word	0x00000020
        /*0424*/ 	.short	0x010a
        /*0426*/ 	.byte	0x08
	.zero		1


	//   ....[31]....
        /*0428*/ 	.word	0x00007cb0
        /*042c*/ 	.word	0x000000ff
        /*0430*/ 	.word	0x00000028
        /*0434*/ 	.short	0x0101
        /*0436*/ 	.byte	0x08
	.zero		1


	//   ....[32]....
        /*0438*/ 	.word	0x000081c0
        /*043c*/ 	.word	0x00000005
        /*0440*/ 	.word	0x00000018
        /*0444*/ 	.short	0x010a
        /*0446*/ 	.byte	0x3f
	.zero		1


	//   ....[33]....
        /*0448*/ 	.word	0x00008240
        /*044c*/ 	.word	0x00000005
        /*0450*/ 	.word	0x00000008
        /*0454*/ 	.short	0x010a
        /*0456*/ 	.byte	0x3f
	.zero		1


	//   ....[34]....
        /*0458*/ 	.word	0x000082c0
        /*045c*/ 	.word	0x00000007
        /*0460*/ 	.word	0x00000018
        /*0464*/ 	.short	0x010a
        /*0466*/ 	.byte	0x3f
	.zero		1


	//   ....[35]....
        /*0468*/ 	.word	0x00008330
        /*046c*/ 	.word	0x00000005
        /*0470*/ 	.word	0x00000028
        /*0474*/ 	.short	0x010a
        /*0476*/ 	.byte	0x3f
	.zero		1


	//   ....[36]....
        /*0478*/ 	.word	0x000083a0
        /*047c*/ 	.word	0x00000005
        /*0480*/ 	.word	0x00000028
        /*0484*/ 	.short	0x010a
        /*0486*/ 	.byte	0x3f
	.zero		1


	//   ....[37]....
        /*0488*/ 	.word	0x00008400
        /*048c*/ 	.word	0x00000005
        /*0490*/ 	.word	0x00000028
        /*0494*/ 	.short	0x010a
        /*0496*/ 	.byte	0x3f
	.zero		1


	//   ....[38]....
        /*0498*/ 	.word	0x00008460
        /*049c*/ 	.word	0x00000003
        /*04a0*/ 	.word	0x00000000
        /*04a4*/ 	.short	0x010a
        /*04a6*/ 	.byte	0x3f
	.zero		1


	//   ....[39]....
        /*04a8*/ 	.word	0x000084c0
        /*04ac*/ 	.word	0x00000003
        /*04b0*/ 	.word	0x00000010
        /*04b4*/ 	.short	0x010a
        /*04b6*/ 	.byte	0x3f
	.zero		1


	//   ....[40]....
        /*04b8*/ 	.word	0x00008530
        /*04bc*/ 	.word	0x0000000b
        /*04c0*/ 	.word	0x00000010
        /*04c4*/ 	.short	0x010a
        /*04c6*/ 	.byte	0x3f
	.zero		1


	//   ....[41]....
        /*04c8*/ 	.word	0x000085a0
        /*04cc*/ 	.word	0x0000000b
        /*04d0*/ 	.word	0x00000020
        /*04d4*/ 	.short	0x010a
        /*04d6*/ 	.byte	0x3f
	.zero		1


	//   ....[42]....
        /*04d8*/ 	.word	0x00008610
        /*04dc*/ 	.word	0x0000000b
        /*04e0*/ 	.word	0x00000010
        /*04e4*/ 	.short	0x010a
        /*04e6*/ 	.byte	0x3f
	.zero		1


	//   ....[43]....
        /*04e8*/ 	.word	0x00008680
        /*04ec*/ 	.word	0x0000000b
        /*04f0*/ 	.word	0x00000020
        /*04f4*/ 	.short	0x010a
        /*04f6*/ 	.byte	0x3f
	.zero		1


	//   ....[44]....
        /*04f8*/ 	.word	0x000086f0
        /*04fc*/ 	.word	0x00000007
        /*0500*/ 	.word	0x00000020
        /*0504*/ 	.short	0x010a
        /*0506*/ 	.byte	0x3f
	.zero		1


	//----- nvinfo : EIATTR_NUM_MBARRIERS
	.align		4
.L_59:
        /*0508*/ 	.byte	0x03, 0x38
        /*050a*/ 	.short	0x0006


	//----- nvinfo : EIATTR_EXIT_INSTR_OFFSETS
	.align		4
        /*050c*/ 	.byte	0x04, 0x1c
        /*050e*/ 	.short	(.L_61 - .L_60)


	//   ....[0]....
.L_60:
        /*0510*/ 	.word	0x00000430


	//   ....[1]....
        /*0514*/ 	.word	0x00000ed0


	//   ....[2]....
        /*0518*/ 	.word	0x00000f00


	//   ....[3]....
        /*051c*/ 	.word	0x00001a50


	//   ....[4]....
        /*0520*/ 	.word	0x000080e0


	//   ....[5]....
        /*0524*/ 	.word	0x00008180


	//----- nvinfo : EIATTR_REQNTID
	.align		4
.L_61:
        /*0528*/ 	.byte	0x04, 0x10
        /*052a*/ 	.short	(.L_63 - .L_62)
.L_62:
        /*052c*/ 	.word	0x00000180
        /*0530*/ 	.word	0x00000001
        /*0534*/ 	.word	0x00000001


	//----- nvinfo : EIATTR_CBANK_PARAM_SIZE
	.align		4
.L_63:
        /*0538*/ 	.byte	0x03, 0x19
        /*053a*/ 	.short	0x02cc


	//----- nvinfo : EIATTR_PARAM_CBANK
	.align		4
        /*053c*/ 	.byte	0x04, 0x0a
        /*053e*/ 	.short	(.L_65 - .L_64)
	.align		4
.L_64:
        /*0540*/ 	.word	index@(.nv.constant0.kernel_cutlass_kernel_flash_attncuteflash_fwd_sm90FlashAttentionForwardSm90_object_at__tensor0000o1641211101213_tensor0000o6411101213_tensor0000o6411101213_tensor0000o1641211101213_tensor_0)
        /*0544*/ 	.short	0x0210
        /*0546*/ 	.short	0x02cc


	//----- nvinfo : EIATTR_SW_WAR
	.align		4
.L_65:
        /*0548*/ 	.byte	0x04, 0x36
        /*054a*/ 	.short	(.L_67 - .L_66)
.L_66:
        /*054c*/ 	.word	0x00000008
.L_67:


//--------------------- .nv.callgraph             --------------------------
	.section	.nv.callgraph,"",@"SHT_CUDA_CALLGRAPH"
	.align	4
	.sectionentsize	8
	.align		4
        /*0000*/ 	.word	0x00000000
	.align		4
        /*0004*/ 	.word	0xffffffff
	.align		4
        /*0008*/ 	.word	0x00000000
	.align		4
        /*000c*/ 	.word	0xfffffffe
	.align		4
        /*0010*/ 	.word	0x00000000
	.align		4
        /*0014*/ 	.word	0xfffffffd
	.align		4
        /*0018*/ 	.word	0x00000000
	.align		4
        /*001c*/ 	.word	0xfffffffc


//--------------------- .text.kernel_cutlass_kernel_flash_attncuteflash_fwd_sm90FlashAttentionForwardSm90_object_at__tensor0000o1641211101213_tensor0000o6411101213_tensor0000o6411101213_tensor0000o1641211101213_tensor_0 --------------------------
	.section	.text.kernel_cutlass_kernel_flash_attncuteflash_fwd_sm90FlashAttentionForwardSm90_object_at__tensor0000o1641211101213_tensor0000o6411101213_tensor0000o6411101213_tensor0000o1641211101213_tensor_0,"ax",@progbits
	.sectionflags	@"SHF_BARRIERS=16"
	.align	128
        .global         kernel_cutlass_kernel_flash_attncuteflash_fwd_sm90FlashAttentionForwardSm90_object_at__tensor0000o1641211101213_tensor0000o6411101213_tensor0000o6411101213_tensor0000o1641211101213_tensor_0
        .type           kernel_cutlass_kernel_flash_attncuteflash_fwd_sm90FlashAttentionForwardSm90_object_at__tensor0000o1641211101213_tensor0000o6411101213_tensor0000o6411101213_tensor0000o1641211101213_tensor_0,@function
        .size           kernel_cutlass_kernel_flash_attncuteflash_fwd_sm90FlashAttentionForwardSm90_object_at__tensor0000o1641211101213_tensor0000o6411101213_tensor0000o6411101213_tensor0000o1641211101213_tensor_0,(.L_x_46 - kernel_cutlass_kernel_flash_attncuteflash_fwd_sm90FlashAttentionForwardSm90_object_at__tensor0000o1641211101213_tensor0000o6411101213_tensor0000o6411101213_tensor0000o1641211101213_tensor_0)
        .other          kernel_cutlass_kernel_flash_attncuteflash_fwd_sm90FlashAttentionForwardSm90_object_at__tensor0000o1641211101213_tensor0000o6411101213_tensor0000o6411101213_tensor0000o1641211101213_tensor_0,@"STO_CUDA_ENTRY STV_DEFAULT"
kernel_cutlass_kernel_flash_attncuteflash_fwd_sm90FlashAttentionForwardSm90_object_at__tensor0000o1641211101213_tensor0000o6411101213_tensor0000o6411101213_tensor0000o1641211101213_tensor_0:
.text.kernel_cutlass_kernel_flash_attncuteflash_fwd_sm90FlashAttentionForwardSm90_object_at__tensor0000o1641211101213_tensor0000o6411101213_tensor0000o6411101213_tensor0000o1641211101213_tensor_0:
[----:B------:R-:W1:Y:S01]  /*0000*/  LDC R1, c[0x0][0x28] ;  /* 0x00000a00ff017b82 */ /* 0x000e620000000800 */
[----:B------:R-:W2:Y:S02]  /*0010*/  S2R R7, SR_TID.X ;  /* 0x0000000000077919 */ /* 0x000ea40000002100 */
[----:B--2---:R-:W-:-:S04]  /*0020*/  SHF.R.U32.HI R0, RZ, 0x5, R7 ;  /* 0x00000005ff007819 */ /* 0x004fc80000011607 */
[----:B------:R-:W-:-:S13]  /*0030*/  ISETP.NE.AND P0, PT, R0, RZ, PT ;  /* 0x000000ff0000720c */ /* 0x000fda0003f05270 */
[----:B-1----:R-:W-:Y:S05]  /*0040*/  @P0 BRA `(.L_x_0) ;  /* 0x0000000000700947 */ /* 0x002fea0003800000 */
[----:B------:R-:W1:Y:S01]  /*0050*/  S2UR UR8, SR_CgaCtaId ;  /* 0x00000000000879c3 */ /* 0x000e620000008800 */
[----:B------:R-:W-:Y:S01]  /*0060*/  ULDC.64 UR10, c[0x0][0x198] ;  /* 0x00006600000a7ab9 */ /* 0x000fe20000000a00 */
[----:B------:R-:W-:Y:S01]  /*0070*/  UMOV UR4, 0x400 ;  /* 0x0000040000047882 */ /* 0x000fe20000000000 */
[----:B------:R-:W-:Y:S02]  /*0080*/  UIADD3 UR12, UP0, UR10, 0x70, URZ ;  /* 0x000000700a0c7890 */ /* 0x000fe4000ff1e03f */
[----:B------:R-:W-:Y:S02]  /*0090*/  UIADD3 UR14, UP1, UR10, 0xf0, URZ ;  /* 0x000000f00a0e7890 */ /* 0x000fe4000ff3e03f */
[----:B------:R-:W-:Y:S01]  /*00a0*/  UIADD3 UR16, UP2, UR10, 0x170, URZ ;  /* 0x000001700a107890 */ /* 0x000fe2000ff5e03f */
[----:B------:R-:W-:Y:S01]  /*00b0*/  UMOV UR5, 0x1 ;  /* 0x0000000100057882 */ /* 0x000fe20000000000 */
[----:B------:R-:W-:Y:S01]  /*00c0*/  UIADD3 UR10, UP3, UR10, 0x1f0, URZ ;  /* 0x000001f00a0a7890 */ /* 0x000fe2000ff7e03f */
[----:B------:R-:W-:Y:S01]  /*00d0*/  UMOV UR6, 0x8 ;  /* 0x0000000800067882 */ /* 0x000fe20000000000 */
[----:B------:R-:W-:-:S02]  /*00e0*/  UIADD3.X UR13, URZ, UR11, URZ, UP0, !UPT ;  /* 0x0000000b3f0d7290 */ /* 0x000fc400087fe43f */
[----:B------:R-:W-:-:S04]  /*00f0*/  UIADD3 UR6, -UR6, 0x100000, URZ ;  /* 0x0010000006067890 */ /* 0x000fc8000fffe13f */
[----:B------:R-:W-:Y:S02]  /*0100*/  USHF.L.U32 UR7, UR6, 0xb, URZ ;  /* 0x0000000b06077899 */ /* 0x000fe4000800063f */
[----:B------:R-:W-:Y:S02]  /*0110*/  USHF.L.U32 UR6, UR6, 0x1, URZ ;  /* 0x0000000106067899 */ /* 0x000fe4000800063f */
[----:B------:R-:W-:Y:S02]  /*0120*/  UIADD3.X UR15, URZ, UR11, URZ, UP1, !UPT ;  /* 0x0000000b3f0f7290 */ /* 0x000fe40008ffe43f */
[----:B------:R-:W-:Y:S02]  /*0130*/  UIADD3.X UR17, URZ, UR11, URZ, UP2, !UPT ;  /* 0x0000000b3f117290 */ /* 0x000fe400097fe43f */
[----:B------:R-:W-:Y:S01]  /*0140*/  UIADD3.X UR11, URZ, UR11, URZ, UP3, !UPT ;  /* 0x0000000b3f0b7290 */ /* 0x000fe20009ffe43f */
[----:B------:R2:W-:Y:S01]  /*0150*/  UTMACCTL.PF [UR12] ;  /* 0x000000000c0079b9 */ /* 0x0005e20008040000 */
[----:B-1----:R-:W-:-:S02]  /*0160*/  ULEA UR8, UR8, UR4, 0x18 ;  /* 0x0000000408087291 */ /* 0x002fc4000f8ec03f */
[----:B------:R-:W-:-:S04]  /*0170*/  UIADD3 UR4, -UR5, 0x100000, URZ ;  /* 0x0010000005047890 */ /* 0x000fc8000fffe13f */
[----:B------:R-:W-:Y:S02]  /*0180*/  USHF.L.U32 UR5, UR4, 0xb, URZ ;  /* 0x0000000b04057899 */ /* 0x000fe4000800063f */
[----:B------:R-:W-:Y:S01]  /*0190*/  USHF.L.U32 UR4, UR4, 0x1, URZ ;  /* 0x0000000104047899 */ /* 0x000fe2000800063f */
[----:B------:R2:W-:Y:S01]  /*01a0*/  UTMACCTL.PF [UR14] ;  /* 0x000000000e0079b9 */ /* 0x0005e20008040000 */
[----:B------:R2:W-:Y:S01]  /*01b0*/  UTMACCTL.PF [UR16] ;  /* 0x00000000100079b9 */ /* 0x0005e20008040000 */
[----:B------:R2:W-:Y:S01]  /*01c0*/  UTMACCTL.PF [UR10] ;  /* 0x000000000a0079b9 */ /* 0x0005e20008040000 */
[----:B------:R-:W1:Y:S08]  /*01d0*/  FENCE.VIEW.ASYNC.S ;  /* 0x00000000000073c6 */ /* 0x000e700000000000 */
[----:B-1----:R2:W1:Y:S01]  /*01e0*/  SYNCS.EXCH.64 URZ, [UR8], UR4 ;  /* 0x00000004083f75b2 */ /* 0x0024620008000100 */
[----:B------:R2:W3:Y:S02]  /*01f0*/  SYNCS.EXCH.64 URZ, [UR8+0x8], UR6 ;  /* 0x00000806083f75b2 */ /* 0x0004e40008000100 */
[----:B--2---:R-:W-:Y:S01]  /*0200*/  NOP ;  /* 0x0000000000007918 */ /* 0x004fe20000000000 */
.L_x_0:
[----:B------:R-:W-:Y:S05]  /*0210*/  @P0 BRA `(.L_x_1) ;  /* 0x0000000000440947 */ /* 0x000fea0003800000 */
[----:B------:R-:W2:Y:S01]  /*0220*/  S2UR UR5, SR_CgaCtaId ;  /* 0x00000000000579c3 */ /* 0x000ea20000008800 */
[----:B------:R-:W-:Y:S01]  /*0230*/  UMOV UR4, 0x400 ;  /* 0x0000040000047882 */ /* 0x000fe20000000000 */
[----:B------:R-:W-:Y:S01]  /*0240*/  UMOV UR6, 0x1 ;  /* 0x0000000100067882 */ /* 0x000fe20000000000 */
[----:B------:R-:W-:Y:S01]  /*0250*/  UMOV UR7, 0x8 ;  /* 0x0000000800077882 */ /* 0x000fe20000000000 */
[----:B--2---:R-:W-:Y:S02]  /*0260*/  ULEA UR8, UR5, UR4, 0x18 ;  /* 0x0000000405087291 */ /* 0x004fe4000f8ec03f */
[----:B------:R-:W-:-:S04]  /*0270*/  UIADD3 UR4, -UR6, 0x100000, URZ ;  /* 0x0010000006047890 */ /* 0x000fc8000fffe13f */
[----:B------:R-:W-:Y:S02]  /*0280*/  USHF.L.U32 UR5, UR4, 0xb, URZ ;  /* 0x0000000b04057899 */ /* 0x000fe4000800063f */
[----:B------:R-:W-:Y:S02]  /*0290*/  USHF.L.U32 UR4, UR4, 0x1, URZ ;  /* 0x0000000104047899 */ /* 0x000fe4000800063f */
[----:B------:R-:W-:-:S04]  /*02a0*/  UIADD3 UR6, -UR7, 0x100000, URZ ;  /* 0x0010000007067890 */ /* 0x000fc8000fffe13f */
[----:B------:R-:W-:Y:S02]  /*02b0*/  USHF.L.U32 UR7, UR6, 0xb, URZ ;  /* 0x0000000b06077899 */ /* 0x000fe4000800063f */
[----:B------:R-:W-:Y:S01]  /*02c0*/  USHF.L.U32 UR6, UR6, 0x1, URZ ;  /* 0x0000000106067899 */ /* 0x000fe2000800063f */
[----:B------:R-:W2:Y:S03]  /*02d0*/  FENCE.VIEW.ASYNC.S ;  /* 0x00000000000073c6 */ /* 0x000ea60000000000 */
[----:B--2---:R2:W4:Y:S08]  /*02e0*/  SYNCS.EXCH.64 URZ, [UR8+0x10], UR4 ;  /* 0x00001004083f75b2 */ /* 0x0045300008000100 */
[----:B------:R2:W5:Y:S01]  /*02f0*/  SYNCS.EXCH.64 URZ, [UR8+0x18], UR6 ;  /* 0x00001806083f75b2 */ /* 0x0005620008000100 */
[----:B------:R2:W3:Y:S01]  /*0300*/  SYNCS.EXCH.64 URZ, [UR8+0x20], UR4 ;  /* 0x00002004083f75b2 */ /* 0x0004e20008000100 */
[----:B------:R2:W1:Y:S01]  /*0310*/  SYNCS.EXCH.64 URZ, [UR8+0x28], UR6 ;  /* 0x00002806083f75b2 */ /* 0x0004620008000100 */
[----:B------:R-:W-:Y:S01]  /*0320*/  NOP ;  /* 0x0000000000007918 */ /* 0x000fe20000000000 */
.L_x_1:
[----:B------:R-:W-:Y:S01]  /*0330*/  ISETP.GT.AND P0, PT, R0, 0x3, PT ;  /* 0x000000030000780c */ /* 0x000fe20003f04270 */
[----:B------:R-:W-:Y:S01]  /*0340*/  NOP ;  /* 0x0000000000007918 */ /* 0x000fe20000000000 */
[----:B------:R-:W-:Y:S01]  /*0350*/  ULDC.U8 UR9, c[0x0][0x4a4] ;  /* 0x0001290000097ab9 */ /* 0x000fe20000000000 */
[----:B------:R-:W-:Y:S01]  /*0360*/  ULDC.U8 UR10, c[0x0][0x4a5] ;  /* 0x00012940000a7ab9 */ /* 0x000fe20000000000 */
[----:B------:R-:W-:Y:S01]  /*0370*/  ULDC.U8 UR11, c[0x0][0x4b0] ;  /* 0x00012c00000b7ab9 */ /* 0x000fe20000000000 */
[----:B------:R-:W-:Y:S01]  /*0380*/  ULDC.U8 UR14, c[0x0][0x4b1] ;  /* 0x00012c40000e7ab9 */ /* 0x000fe20000000000 */
[----:B------:R-:W-:Y:S01]  /*0390*/  ULDC.U8 UR16, c[0x0][0x4bd] ;  /* 0x00012f4000107ab9 */ /* 0x000fe20000000000 */
[----:B------:R-:W-:Y:S01]  /*03a0*/  ULDC.U8 UR15, c[0x0][0x4c8] ;  /* 0x00013200000f7ab9 */ /* 0x000fe20000000000 */
[----:B------:R-:W-:Y:S01]  /*03b0*/  ULDC.U8 UR12, c[0x0][0x4c9] ;  /* 0x00013240000c7ab9 */ /* 0x000fe20000000000 */
[----:B------:R-:W-:Y:S01]  /*03c0*/  ULDC.U8 UR17, c[0x0][0x4bc] ;  /* 0x00012f0000117ab9 */ /* 0x000fe20000000000 */
[----:B------:R-:W-:Y:S01]  /*03d0*/  LOP3.LUT R2, R7, 0x1f, RZ, 0xc0, !PT ;  /* 0x0000001f07027812 */ /* 0x000fe200078ec0ff */
[----:B-1-345:R-:W-:Y:S06]  /*03e0*/  BAR.SYNC.DEFER_BLOCKING 0x0 ;  /* 0x0000000000007b1d */ /* 0x03afec0000010000 */
[----:B------:R-:W-:Y:S05]  /*03f0*/  @P0 BRA `(.L_x_2) ;  /* 0x0000000800c40947 */ /* 0x000fea0003800000 */
[----:B------:R-:W-:-:S08]  /*0400*/  NOP ;  /* 0x0000000000007918 */ /* 0x000fd00000000000 */
[----:B------:R-:W1:-:S00]  /*0410*/  USETMAXREG.DEALLOC.CTAPOOL 0x18 ;  /* 0x00000018000079c8 */ /* 0x000e4000080e0500 */
[----:B-1----:R-:W-:-:S13]  /*0420*/  LOP3.LUT P0, RZ, R0, 0x3, RZ, 0xc0, !PT ;  /* 0x0000000300ff7812 */ /* 0x002fda000780c0ff */
[----:B--2---:R-:W-:Y:S05]  /*0430*/  @P0 EXIT ;  /* 0x000000000000094d */ /* 0x004fea0003800000 */
[----:B------:R-:W1:Y:S01]  /*0440*/  S2UR UR22, SR_CTAID.X ;  /* 0x00000000001679c3 */ /* 0x000e620000002500 */
[----:B------:R-:W-:Y:S01]  /*0450*/  ULDC UR4, c[0x0][0x4b8] ;  /* 0x00012e0000047ab9 */ /* 0x000fe20000000800 */
[----:B------:R-:W-:Y:S01]  /*0460*/  ULDC.64 UR18, c[0x0][0x4a8] ;  /* 0x00012a0000127ab9 */ /* 0x000fe20000000a00 */
[----:B------:R-:W-:Y:S01]  /*0470*/  ULDC.64 UR20, c[0x0][0x498] ;  /* 0x0001260000147ab9 */ /* 0x000fe20000000a00 */
[----:B------:R-:W-:-:S04]  /*0480*/  IMAD.MOV.U32 R2, RZ, RZ, 0x1 ;  /* 0x00000001ff027424 */ /* 0x000fc800078e00ff */
[----:B------:R-:W2:Y:S01]  /*0490*/  LDC R0, c[0x0][0x488] ;  /* 0x00012200ff007b82 */ /* 0x000ea20000000800 */
[----:B-1----:R-:W-:-:S04]  /*04a0*/  UIMAD.WIDE.U32 UR4, UR22, UR4, URZ ;  /* 0x00000004160472a5 */ /* 0x002fc8000f8e003f */
[----:B------:R-:W-:-:S04]  /*04b0*/  UIADD3 UR4, -UR5, UR22, URZ ;  /* 0x0000001605047290 */ /* 0x000fc8000fffe13f */
[----:B------:R-:W-:Y:S01]  /*04c0*/  USHF.R.U32.HI UR4, URZ, UR17, UR4 ;  /* 0x000000113f047299 */ /* 0x000fe20008011604 */
[----:B--2---:R-:W-:-:S03]  /*04d0*/  ISETP.LE.AND P0, PT, R0, UR22, PT ;  /* 0x0000001600007c0c */ /* 0x004fc6000bf03270 */
[----:B------:R-:W-:-:S04]  /*04e0*/  UIADD3 UR4, UR5, UR4, URZ ;  /* 0x0000000405047290 */ /* 0x000fc8000fffe03f */
[----:B------:R-:W-:-:S03]  /*04f0*/  USHF.R.U32.HI UR6, URZ, UR16, UR4 ;  /* 0x000000103f067299 */ /* 0x000fc60008011604 */
[----:B------:R-:W-:Y:S01]  /*0500*/  ULDC UR4, c[0x0][0x4cc] ;  /* 0x0001330000047ab9 */ /* 0x000fe20000000800 */
[----:B------:R-:W-:Y:S02]  /*0510*/  UIADD3 UR7, -UR6, URZ, URZ ;  /* 0x0000003f06077290 */ /* 0x000fe4000fffe13f */
[----:B------:R-:W-:-:S03]  /*0520*/  UISETP.GE.AND UP0, UPT, UR6, UR4, UPT ;  /* 0x000000040600728c */ /* 0x000fc6000bf06270 */
[----:B------:R-:W-:Y:S01]  /*0530*/  ULDC UR4, c[0x0][0x4b4] ;  /* 0x00012d0000047ab9 */ /* 0x000fe20000000800 */
[----:B------:R-:W-:Y:S02]  /*0540*/  USEL UR8, UR11, UR15, !UP0 ;  /* 0x0000000f0b087287 */ /* 0x000fe4000c000000 */
[----:B------:R-:W-:Y:S02]  /*0550*/  UIMAD UR7, UR7, UR4, UR22 ;  /* 0x00000004070772a4 */ /* 0x000fe4000f8e0216 */
[----:B------:R-:W-:-:S03]  /*0560*/  ULOP3.LUT UR8, UR8, 0xff, URZ, 0xc0, !UPT ;  /* 0x000000ff08087892 */ /* 0x000fc6000f8ec03f */
[----:B------:R-:W-:Y:S01]  /*0570*/  @UP0 ULDC UR19, c[0x0][0x4c4] ;  /* 0x0001310000130ab9 */ /* 0x000fe20000000800 */
[----:B------:R-:W-:Y:S01]  /*0580*/  @UP0 ULDC UR18, c[0x0][0x4c0] ;  /* 0x0001300000120ab9 */ /* 0x000fe20000000800 */
[----:B------:R-:W-:Y:S02]  /*0590*/  UIMAD.WIDE.U32 UR4, UR7, UR19, URZ ;  /* 0x00000013070472a5 */ /* 0x000fe4000f8e003f */
[----:B------:R-:W-:Y:S02]  /*05a0*/  USEL UR4, UR14, UR12, !UP0 ;  /* 0x0000000c0e047287 */ /* 0x000fe4000c000000 */
[----:B------:R-:W-:Y:S02]  /*05b0*/  UIADD3 UR13, UR7, -UR5, URZ ;  /* 0x80000005070d7290 */ /* 0x000fe4000fffe03f */
[----:B------:R-:W-:Y:S02]  /*05c0*/  ULOP3.LUT UR4, UR4, 0xff, URZ, 0xc0, !UPT ;  /* 0x000000ff04047892 */ /* 0x000fe4000f8ec03f */
[----:B------:R-:W-:-:S04]  /*05d0*/  USHF.R.U32.HI UR8, URZ, UR8, UR13 ;  /* 0x000000083f087299 */ /* 0x000fc8000801160d */
[----:B------:R-:W-:-:S04]  /*05e0*/  UIADD3 UR8, UR5, UR8, URZ ;  /* 0x0000000805087290 */ /* 0x000fc8000fffe03f */
[----:B------:R-:W-:-:S04]  /*05f0*/  USHF.R.U32.HI UR4, URZ, UR4, UR8 ;  /* 0x000000043f047299 */ /* 0x000fc80008011608 */
[----:B------:R-:W-:-:S04]  /*0600*/  UIADD3 UR5, -UR4, URZ, URZ ;  /* 0x0000003f04057290 */ /* 0x000fc8000fffe13f */
[----:B------:R-:W-:-:S04]  /*0610*/  UIMAD UR18, UR18, UR5, UR7 ;  /* 0x00000005121272a4 */ /* 0x000fc8000f8e0207 */
[----:B------:R-:W-:-:S03]  /*0620*/  UIMAD UR18, UR6, UR20, UR18 ;  /* 0x00000014061272a4 */ /* 0x000fc6000f8e0212 */
[----:B------:R-:W-:Y:S02]  /*0630*/  ULDC UR6, c[0x0][0x4a0] ;  /* 0x0001280000067ab9 */ /* 0x000fe40000000800 */
[----:B------:R-:W-:-:S04]  /*0640*/  UIMAD.WIDE.U32 UR6, UR18, UR6, URZ ;  /* 0x00000006120672a5 */ /* 0x000fc8000f8e003f */
[----:B------:R-:W-:-:S04]  /*0650*/  UIADD3 UR5, UR18, -UR7, URZ ;  /* 0x8000000712057290 */ /* 0x000fc8000fffe03f */
[----:B------:R-:W-:-:S04]  /*0660*/  USHF.R.U32.HI UR5, URZ, UR9, UR5 ;  /* 0x000000093f057299 */ /* 0x000fc80008011605 */
[----:B------:R-:W-:-:S04]  /*0670*/  UIADD3 UR5, UR7, UR5, URZ ;  /* 0x0000000507057290 */ /* 0x000fc8000fffe03f */
[----:B------:R-:W-:-:S04]  /*0680*/  USHF.R.U32.HI UR13, URZ, UR10, UR5 ;  /* 0x0000000a3f0d7299 */ /* 0x000fc80008011605 */
[----:B------:R-:W-:-:S04]  /*0690*/  UIADD3 UR5, -UR13, URZ, URZ ;  /* 0x0000003f0d057290 */ /* 0x000fc8000fffe13f */
[----:B------:R-:W-:Y:S01]  /*06a0*/  UIMAD UR12, UR5, UR21, UR18 ;  /* 0x00000015050c72a4 */ /* 0x000fe2000f8e0212 */
[----:B------:R-:W-:Y:S11]  /*06b0*/  @P0 BRA `(.L_x_3) ;  /* 0x0000000400e80947 */ /* 0x000ff60003800000 */
[----:B------:R-:W1:Y:S01]  /*06c0*/  S2UR UR5, SR_CgaCtaId ;  /* 0x00000000000579c3 */ /* 0x000e620000008800 */
[----:B------:R-:W-:Y:S01]  /*06d0*/  UMOV UR25, 0x400 ;  /* 0x0000040000197882 */ /* 0x000fe20000000000 */
[----:B------:R-:W-:Y:S01]  /*06e0*/  IMAD.MOV.U32 R0, RZ, RZ, -0x80000000 ;  /* 0x80000000ff007424 */ /* 0x000fe200078e00ff */
[----:B------:R-:W-:Y:S01]  /*06f0*/  ULDC UR14, c[0x0][0x48c] ;  /* 0x00012300000e7ab9 */ /* 0x000fe20000000800 */
[----:B------:R-:W-:Y:S01]  /*0700*/  ULDC UR9, c[0x0][0x21c] ;  /* 0x0000870000097ab9 */ /* 0x000fe20000000800 */
[----:B------:R-:W-:Y:S01]  /*0710*/  ULDC UR6, c[0x0][0x210] ;  /* 0x0000840000067ab9 */ /* 0x000fe20000000800 */
[----:B------:R-:W-:Y:S02]  /*0720*/  UIADD3 UR8, UR9, -0x1, URZ ;  /* 0xffffffff09087890 */ /* 0x000fe4000fffe03f */
[----:B------:R-:W-:Y:S02]  /*0730*/  UIADD3 UR6, UR9, -UR6, URZ ;  /* 0x8000000609067290 */ /* 0x000fe4000fffe03f */
[----:B------:R-:W-:-:S02]  /*0740*/  UIADD3 UR7, -UR9, URZ, URZ ;  /* 0x0000003f09077290 */ /* 0x000fc4000fffe13f */
[----:B------:R-:W-:Y:S02]  /*0750*/  USHF.R.S32.HI UR10, URZ, 0x1f, UR8 ;  /* 0x0000001f3f0a7899 */ /* 0x000fe40008011408 */
[----:B------:R-:W-:Y:S02]  /*0760*/  USHF.R.S32.HI UR7, URZ, 0x1f, UR7 ;  /* 0x0000001f3f077899 */ /* 0x000fe40008011407 */
[----:B------:R-:W-:Y:S02]  /*0770*/  ULEA.HI UR10, UR10, UR8, URZ, 0x7 ;  /* 0x000000080a0a7291 */ /* 0x000fe4000f8f383f */
[----:B------:R-:W-:Y:S02]  /*0780*/  UISETP.GT.AND UP1, UPT, UR9, URZ, UPT ;  /* 0x0000003f0900728c */ /* 0x000fe4000bf24270 */
[----:B------:R-:W-:Y:S01]  /*0790*/  ULEA.HI UR9, UR7, -UR9, URZ, 0x7 ;  /* 0x8000000907097291 */ /* 0x000fe2000f8f383f */
[----:B------:R-:W-:Y:S01]  /*07a0*/  UMOV UR18, 0x0 ;  /* 0x0000000000127882 */ /* 0x000fe20000000000 */
[----:B------:R-:W-:Y:S01]  /*07b0*/  UMOV UR19, 0x1 ;  /* 0x0000000100137882 */ /* 0x000fe20000000000 */
[----:B-1----:R-:W-:-:S02]  /*07c0*/  ULEA UR25, UR5, UR25, 0x18 ;  /* 0x0000001905197291 */ /* 0x002fc4000f8ec03f */
[----:B------:R-:W-:Y:S02]  /*07d0*/  UIADD3 UR5, -UR4, UR14, URZ ;  /* 0x0000000e04057290 */ /* 0x000fe4000fffe13f */
[----:B------:R-:W-:Y:S02]  /*07e0*/  USHF.R.S32.HI UR9, URZ, 0x7, UR9 ;  /* 0x000000073f097899 */ /* 0x000fe40008011409 */
[----:B------:R-:W-:Y:S02]  /*07f0*/  ULEA UR5, UR5, UR6, 0x7 ;  /* 0x0000000605057291 */ /* 0x000fe4000f8e383f */
[----:B------:R-:W-:Y:S01]  /*0800*/  @UP1 UIMAD.WIDE UR16, UR10, 0x2000000, UR18 ;  /* 0x020000000a1018a5 */ /* 0x000fe2000f8e0212 */
[----:B------:R-:W1:Y:S01]  /*0810*/  SYNCS.PHASECHK.TRANS64.TRYWAIT P0, [UR25+0x18], R0 ;  /* 0x00001800ff0075a7 */ /* 0x000e620008000159 */
[----:B------:R-:W-:Y:S02]  /*0820*/  UIADD3 UR11, -UR5, URZ, URZ ;  /* 0x0000003f050b7290 */ /* 0x000fe4000fffe13f */
[----:B------:R-:W-:-:S02]  /*0830*/  UIADD3 UR6, UR5, -0x1, URZ ;  /* 0xffffffff05067890 */ /* 0x000fc4000fffe03f */
[----:B------:R-:W-:Y:S02]  /*0840*/  USHF.R.S32.HI UR8, URZ, 0x1f, UR11 ;  /* 0x0000001f3f087899 */ /* 0x000fe4000801140b */
[----:B------:R-:W-:Y:S02]  /*0850*/  USHF.R.S32.HI UR7, URZ, 0x1f, UR6 ;  /* 0x0000001f3f077899 */ /* 0x000fe40008011406 */
[----:B------:R-:W-:Y:S02]  /*0860*/  ULEA.HI UR8, UR8, -UR5, URZ, 0x7 ;  /* 0x8000000508087291 */ /* 0x000fe4000f8f383f */
[----:B------:R-:W-:Y:S02]  /*0870*/  ULEA.HI UR7, UR7, UR6, URZ, 0x7 ;  /* 0x0000000607077291 */ /* 0x000fe4000f8f383f */
[----:B------:R-:W-:Y:S02]  /*0880*/  USHF.R.S32.HI UR8, URZ, 0x7, UR8 ;  /* 0x000000073f087899 */ /* 0x000fe40008011408 */
[----:B------:R-:W-:-:S02]  /*0890*/  UIADD3 UR9, -UR9, URZ, URZ ;  /* 0x0000003f09097290 */ /* 0x000fc4000fffe13f */
[----:B------:R-:W-:Y:S02]  /*08a0*/  ULEA.HI.SX32 UR7, UR7, 0x1, 0x19 ;  /* 0x0000000107077891 */ /* 0x000fe4000f8fca3f */
[----:B------:R-:W-:Y:S02]  /*08b0*/  UIADD3 UR8, -UR8, URZ, URZ ;  /* 0x0000003f08087290 */ /* 0x000fe4000fffe13f */
[----:B------:R-:W-:Y:S01]  /*08c0*/  UISETP.GT.AND UP0, UPT, UR5, URZ, UPT ;  /* 0x0000003f0500728c */ /* 0x000fe2000bf04270 */
[----:B-1----:R-:W-:Y:S10]  /*08d0*/  @!P0 BRA `(.L_x_4) ;  /* 0x00000078002c8947 */ /* 0x002ff40003800000 */
.L_x_29:
[----:B------:R-:W-:Y:S01]  /*08e0*/  @!UP0 UMOV UR7, UR8 ;  /* 0x0000000800078c82 */ /* 0x000fe20008000000 */
[----:B------:R-:W-:Y:S01]  /*08f0*/  @UP1 UMOV UR9, UR17 ;  /* 0x0000001100091c82 */ /* 0x000fe20008000000 */
[----:B------:R-:W-:Y:S01]  /*0900*/  ELECT P0, URZ, PT ;  /* 0x00000000003f782f */ /* 0x000fe20003800000 */
[----:B------:R-:W-:Y:S01]  /*0910*/  UISETP.LT.AND UP1, UPT, UR7, UR9, UPT ;  /* 0x000000090700728c */ /* 0x000fe2000bf21270 */
[----:B------:R-:W-:Y:S01]  /*0920*/  ULDC.64 UR18, c[0x0][0x198] ;  /* 0x0000660000127ab9 */ /* 0x000fe20000000a00 */
[----:B------:R-:W-:Y:S02]  /*0930*/  UIADD3 UR8, UR25, 0x8400, URZ ;  /* 0x0000840019087890 */ /* 0x000fe4000fffe03f */
[----:B------:R-:W-:Y:S02]  /*0940*/  UIADD3 UR16, UP0, UR18, 0xf0, URZ ;  /* 0x000000f012107890 */ /* 0x000fe4000ff1e03f */
[----:B------:R-:W-:Y:S02]  /*0950*/  USEL UR7, UR7, UR9, UP1 ;  /* 0x0000000907077287 */ /* 0x000fe40008800000 */
[----:B------:R-:W-:-:S02]  /*0960*/  UIADD3 UR9, UR25, 0x10, URZ ;  /* 0x0000001019097890 */ /* 0x000fc4000fffe03f */
[----:B------:R-:W-:Y:S02]  /*0970*/  ULEA UR11, UR7, 0xffffff80, 0x7 ;  /* 0xffffff80070b7891 */ /* 0x000fe4000f8e383f */
[----:B------:R-:W-:Y:S01]  /*0980*/  @P0 IMAD.MOV.U32 R2, RZ, RZ, 0x4000 ;  /* 0x00004000ff020424 */ /* 0x000fe200078e00ff */
[----:B------:R-:W-:Y:S01]  /*0990*/  UIADD3.X UR17, URZ, UR19, URZ, UP0, !UPT ;  /* 0x000000133f117290 */ /* 0x000fe200087fe43f */
[----:B------:R-:W-:Y:S02]  /*09a0*/  UMOV UR10, URZ ;  /* 0x0000003f000a7c82 */ /* 0x000fe40008000000 */
[----:B------:R2:W-:Y:S06]  /*09b0*/  @P0 SYNCS.ARRIVE.TRANS64 RZ, [UR25+0x10], R2 ;  /* 0x00001002ffff09a7 */ /* 0x0005ec0008000019 */
[----:B------:R2:W-:Y:S01]  /*09c0*/  UTMALDG.4D [UR8], [UR16], desc[URZ] ;  /* 0x00003f08100075b4 */ /* 0x0005e20008019000 */
[----:B------:R-:W3:Y:S02]  /*09d0*/  SYNCS.PHASECHK.TRANS64.TRYWAIT P0, [UR25+0x8], R0 ;  /* 0x00000800ff0075a7 */ /* 0x000ee40008000159 */
[----:B--23--:R-:W-:Y:S05]  /*09e0*/  @!P0 BRA `(.L_x_5) ;  /* 0x0000007800088947 */ /* 0x00cfea0003800000 */
.L_x_30:
[----:B------:R-:W-:Y:S01]  /*09f0*/  ELECT P0, URZ, PT ;  /* 0x00000000003f782f */ /* 0x000fe20003800000 */
[----:B------:R-:W-:Y:S01]  /*0a00*/  ULDC.64 UR8, c[0x0][0x198] ;  /* 0x0000660000087ab9 */ /* 0x000fe20000000a00 */
[----:B------:R-:W-:Y:S02]  /*0a10*/  ULOP3.LUT UR4, URZ, UR4, URZ, 0x33, !UPT ;  /* 0x000000043f047292 */ /* 0x000fe4000f8e333f */
[----:B------:R-:W-:Y:S02]  /*0a20*/  UIADD3 UR8, UP0, UR8, 0x70, URZ ;  /* 0x0000007008087890 */ /* 0x000fe4000ff1e03f */
[----:B------:R-:W-:Y:S02]  /*0a30*/  UIADD3 UR4, UR4, UR14, URZ ;  /* 0x0000000e04047290 */ /* 0x000fe4000fffe03f */
[----:B------:R-:W-:Y:S02]  /*0a40*/  UIADD3.X UR9, URZ, UR9, URZ, UP0, !UPT ;  /* 0x000000093f097290 */ /* 0x000fe400087fe43f */
[----:B------:R-:W-:-:S03]  /*0a50*/  UISETP.GE.AND UP0, UPT, UR7, 0x2, UPT ;  /* 0x000000020700788c */ /* 0x000fc6000bf06270 */
[----:B------:R-:W-:Y:S01]  /*0a60*/  @P0 IMAD.MOV.U32 R0, RZ, RZ, 0x4000 ;  /* 0x00004000ff000424 */ /* 0x000fe200078e00ff */
[----:B------:R-:W-:Y:S02]  /*0a70*/  USHF.L.U32 UR27, UR4, 0x7, URZ ;  /* 0x00000007041b7899 */ /* 0x000fe4000800063f */
[----:B------:R-:W-:Y:S02]  /*0a80*/  UIADD3 UR24, UR25, 0x4400, URZ ;  /* 0x0000440019187890 */ /* 0x000fe4000fffe03f */
[----:B------:R2:W-:Y:S01]  /*0a90*/  @P0 SYNCS.ARRIVE.TRANS64 RZ, [UR25], R0 ;  /* 0x00000000ffff09a7 */ /* 0x0005e20008000019 */
[----:B------:R-:W-:Y:S01]  /*0aa0*/  PLOP3.LUT P0, PT, PT, PT, UP0, 0x80, 0x0 ;  /* 0x000000000000781c */ /* 0x000fe20003f0f008 */
[----:B------:R-:W-:Y:S01]  /*0ab0*/  UMOV UR26, URZ ;  /* 0x0000003f001a7c82 */ /* 0x000fe20008000000 */
[----:B------:R-:W-:Y:S01]  /*0ac0*/  UMOV UR28, UR12 ;  /* 0x0000000c001c7c82 */ /* 0x000fe20008000000 */
[----:B------:R-:W-:-:S03]  /*0ad0*/  UMOV UR29, UR13 ;  /* 0x0000000d001d7c82 */ /* 0x000fc60008000000 */
[----:B------:R3:W-:Y:S01]  /*0ae0*/  UTMALDG.4D [UR24], [UR8], desc[URZ] ;  /* 0x00003f18080075b4 */ /* 0x0007e20008019000 */
[----:B--2---:R-:W-:-:S06]  /*0af0*/  IMAD.MOV.U32 R0, RZ, RZ, 0x1 ;  /* 0x00000001ff007424 */ /* 0x004fcc00078e00ff */
[----:B---3--:R-:W-:Y:S05]  /*0b00*/  @!P0 BRA `(.L_x_6) ;  /* 0x0000000000988947 */ /* 0x008fea0003800000 */
[----:B------:R-:W-:Y:S01]  /*0b10*/  UIADD3 UR4, -UR7, URZ, URZ ;  /* 0x0000003f07047290 */ /* 0x000fe2000fffe13f */
[----:B-1----:R-:W-:Y:S01]  /*0b20*/  IMAD.MOV.U32 R5, RZ, RZ, 0x1 ;  /* 0x00000001ff057424 */ /* 0x002fe200078e00ff */
[----:B------:R-:W-:-:S03]  /*0b30*/  ULEA UR11, UR7, 0xffffff00, 0x7 ;  /* 0xffffff00070b7891 */ /* 0x000fc6000f8e383f */
[----:B------:R-:W-:Y:S01]  /*0b40*/  ULDC.64 UR6, c[0x0][0x198] ;  /* 0x0000660000067ab9 */ /* 0x000fe20000000a00 */
[----:B------:R-:W-:-:S08]  /*0b50*/  IMAD.U32 R4, RZ, RZ, UR4 ;  /* 0x00000004ff047e24 */ /* 0x000fd0000f8e00ff */
.L_x_9:
[----:B------:R-:W-:-:S05]  /*0b60*/  LOP3.LUT R0, R5, 0x1, RZ, 0x3c, !PT ;  /* 0x0000000105007812 */ /* 0x000fca00078e3cff */
[----:B--2---:R-:W-:-:S04]  /*0b70*/  IMAD.U32 R2, R0, -0x80000000, RZ ;  /* 0x8000000000027824 */ /* 0x004fc800078e00ff */
[----:B------:R-:W1:Y:S02]  /*0b80*/  SYNCS.PHASECHK.TRANS64.TRYWAIT P0, [UR25+0x18], R2 ;  /* 0x00001802ff0075a7 */ /* 0x000e640008000159 */
[----:B-1----:R-:W-:Y:S05]  /*0b90*/  @!P0 BRA `(.L_x_7) ;  /* 0x0000007400bc8947 */ /* 0x002fea0003800000 */
.L_x_32:
[----:B------:R-:W-:Y:S01]  /*0ba0*/  ELECT P0, URZ, PT ;  /* 0x00000000003f782f */ /* 0x000fe20003800000 */
[----:B------:R-:W-:Y:S01]  /*0bb0*/  VIADD R4, R4, 0x1 ;  /* 0x0000000104047836 */ /* 0x000fe20000000000 */
[----:B------:R-:W-:Y:S02]  /*0bc0*/  UIADD3 UR4, UP0, UR6, 0xf0, URZ ;  /* 0x000000f006047890 */ /* 0x000fe4000ff1e03f */
[----:B------:R-:W-:Y:S02]  /*0bd0*/  UIADD3 UR8, UR25, 0x8400, URZ ;  /* 0x0000840019087890 */ /* 0x000fe4000fffe03f */
[----:B------:R-:W-:Y:S01]  /*0be0*/  UIADD3 UR9, UR25, 0x10, URZ ;  /* 0x0000001019097890 */ /* 0x000fe2000fffe03f */
[----:B------:R-:W-:Y:S01]  /*0bf0*/  ISETP.NE.AND P1, PT, R4, -0x1, PT ;  /* 0xffffffff0400780c */ /* 0x000fe20003f25270 */
[----:B------:R-:W-:Y:S01]  /*0c00*/  UIADD3.X UR5, URZ, UR7, URZ, UP0, !UPT ;  /* 0x000000073f057290 */ /* 0x000fe200087fe43f */
[----:B------:R-:W-:-:S04]  /*0c10*/  UMOV UR10, URZ ;  /* 0x0000003f000a7c82 */ /* 0x000fc80008000000 */
[----:B------:R-:W-:-:S04]  /*0c20*/  @P0 IMAD.MOV.U32 R2, RZ, RZ, 0x4000 ;  /* 0x00004000ff020424 */ /* 0x000fc800078e00ff */
[----:B------:R2:W-:Y:S01]  /*0c30*/  @P0 SYNCS.ARRIVE.TRANS64 RZ, [UR25+0x10], R2 ;  /* 0x00001002ffff09a7 */ /* 0x0005e20008000019 */
[----:B------:R3:W-:Y:S01]  /*0c40*/  UTMALDG.4D [UR8], [UR4], desc[URZ] ;  /* 0x00003f08040075b4 */ /* 0x0007e20008019000 */
[----:B--2---:R-:W-:-:S04]  /*0c50*/  IMAD.U32 R2, R5, -0x80000000, RZ ;  /* 0x8000000005027824 */ /* 0x004fc800078e00ff */
[----:B------:R-:W2:Y:S02]  /*0c60*/  SYNCS.PHASECHK.TRANS64.TRYWAIT P0, [UR25+0x28], R2 ;  /* 0x00002802ff0075a7 */ /* 0x000ea40008000159 */
[----:B--23--:R-:W-:Y:S05]  /*0c70*/  @!P0 BRA `(.L_x_8) ;  /* 0x0000007400a48947 */ /* 0x00cfea0003800000 */
.L_x_34:
[----:B------:R-:W-:Y:S01]  /*0c80*/  ELECT P0, URZ, PT ;  /* 0x00000000003f782f */ /* 0x000fe20003800000 */
[----:B-1----:R-:W-:Y:S01]  /*0c90*/  IMAD.MOV.U32 R5, RZ, RZ, R0 ;  /* 0x000000ffff057224 */ /* 0x002fe200078e0000 */
[----:B------:R-:W-:Y:S02]  /*0ca0*/  UIADD3 UR4, UP0, UR6, 0x170, URZ ;  /* 0x0000017006047890 */ /* 0x000fe4000ff1e03f */
[----:B------:R-:W-:Y:S02]  /*0cb0*/  UIADD3 UR19, UR11, 0x80, URZ ;  /* 0x000000800b137890 */ /* 0x000fe4000fffe03f */
[----:B------:R-:W-:Y:S02]  /*0cc0*/  UIADD3 UR16, UR25, 0x400, URZ ;  /* 0x0000040019107890 */ /* 0x000fe4000fffe03f */
[----:B------:R-:W-:Y:S02]  /*0cd0*/  UIADD3 UR17, UR25, 0x20, URZ ;  /* 0x0000002019117890 */ /* 0x000fe4000fffe03f */
[----:B------:R-:W-:Y:S01]  /*0ce0*/  UIADD3.X UR5, URZ, UR7, URZ, UP0, !UPT ;  /* 0x000000073f057290 */ /* 0x000fe200087fe43f */
[----:B------:R-:W-:-:S02]  /*0cf0*/  UMOV UR18, URZ ;  /* 0x0000003f00127c82 */ /* 0x000fc40008000000 */
[----:B------:R-:W-:Y:S01]  /*0d00*/  @P0 IMAD.MOV.U32 R2, RZ, RZ, 0x4000 ;  /* 0x00004000ff020424 */ /* 0x000fe200078e00ff */
[----:B------:R-:W-:Y:S01]  /*0d10*/  UMOV UR20, UR12 ;  /* 0x0000000c00147c82 */ /* 0x000fe20008000000 */
[----:B------:R-:W-:Y:S01]  /*0d20*/  UMOV UR21, UR13 ;  /* 0x0000000d00157c82 */ /* 0x000fe20008000000 */
[----:B------:R-:W-:Y:S01]  /*0d30*/  UIADD3 UR11, UR11, -0x80, URZ ;  /* 0xffffff800b0b7890 */ /* 0x000fe2000fffe03f */
[----:B------:R2:W-:Y:S02]  /*0d40*/  @P0 SYNCS.ARRIVE.TRANS64 RZ, [UR25+0x20], R2 ;  /* 0x00002002ffff09a7 */ /* 0x0005e40008000019 */
[----:B------:R2:W-:Y:S01]  /*0d50*/  UTMALDG.4D [UR16], [UR4], desc[URZ] ;  /* 0x00003f10040075b4 */ /* 0x0005e20008019000 */
[----:B------:R-:W-:Y:S08]  /*0d60*/  @P1 BRA `(.L_x_9) ;  /* 0xfffffffc007c1947 */ /* 0x000ff0000383ffff */
.L_x_6:
[----:B--2---:R-:W-:-:S04]  /*0d70*/  IMAD.U32 R2, R0, -0x80000000, RZ ;  /* 0x8000000000027824 */ /* 0x004fc800078e00ff */
[----:B------:R-:W2:Y:S02]  /*0d80*/  SYNCS.PHASECHK.TRANS64.TRYWAIT P0, [UR25+0x28], R2 ;  /* 0x00002802ff0075a7 */ /* 0x000ea40008000159 */
[----:B--2---:R-:W-:Y:S05]  /*0d90*/  @!P0 BRA `(.L_x_10) ;  /* 0x0000007400788947 */ /* 0x004fea0003800000 */
.L_x_36:
[----:B------:R-:W-:Y:S01]  /*0da0*/  ELECT P0, URZ, PT ;  /* 0x00000000003f782f */ /* 0x000fe20003800000 */
[----:B------:R-:W-:Y:S01]  /*0db0*/  ULDC.64 UR4, c[0x0][0x198] ;  /* 0x0000660000047ab9 */ /* 0x000fe20000000a00 */
[----:B------:R-:W-:Y:S02]  /*0dc0*/  UIADD3 UR8, UR25, 0x400, URZ ;  /* 0x0000040019087890 */ /* 0x000fe4000fffe03f */
[----:B------:R-:W-:Y:S02]  /*0dd0*/  UIADD3 UR4, UP0, UR4, 0x170, URZ ;  /* 0x0000017004047890 */ /* 0x000fe4000ff1e03f */
[----:B------:R-:W-:Y:S02]  /*0de0*/  UIADD3 UR9, UR25, 0x20, URZ ;  /* 0x0000002019097890 */ /* 0x000fe4000fffe03f */
[----:B------:R-:W-:Y:S01]  /*0df0*/  UIADD3.X UR5, URZ, UR5, URZ, UP0, !UPT ;  /* 0x000000053f057290 */ /* 0x000fe200087fe43f */
[----:B------:R-:W-:Y:S01]  /*0e00*/  UMOV UR10, URZ ;  /* 0x0000003f000a7c82 */ /* 0x000fe20008000000 */
[----:B------:R-:W-:-:S03]  /*0e10*/  UMOV UR11, URZ ;  /* 0x0000003f000b7c82 */ /* 0x000fc60008000000 */
[----:B------:R-:W-:-:S04]  /*0e20*/  @P0 IMAD.MOV.U32 R2, RZ, RZ, 0x4000 ;  /* 0x00004000ff020424 */ /* 0x000fc800078e00ff */
[----:B------:R2:W-:Y:S01]  /*0e30*/  @P0 SYNCS.ARRIVE.TRANS64 RZ, [UR25+0x20], R2 ;  /* 0x00002002ffff09a7 */ /* 0x0005e20008000019 */
[----:B------:R3:W-:Y:S02]  /*0e40*/  UTMALDG.4D [UR8], [UR4], desc[URZ] ;  /* 0x00003f08040075b4 */ /* 0x0007e40008019000 */
[----:B--23--:R-:W-:-:S07]  /*0e50*/  LOP3.LUT R2, R0, 0x1, RZ, 0x3c, !PT ;  /* 0x0000000100027812 */ /* 0x00cfce00078e3cff */
.L_x_3:
[----:B-1----:R-:W1:Y:S01]  /*0e60*/  S2R R3, SR_CgaCtaId ;  /* 0x0000000000037919 */ /* 0x002e620000008800 */
[----:B------:R-:W-:Y:S01]  /*0e70*/  MOV R0, 0x400 ;  /* 0x0000040000007802 */ /* 0x000fe20000000f00 */
[----:B------:R-:W-:-:S03]  /*0e80*/  IMAD.U32 R2, R2, -0x80000000, RZ ;  /* 0x8000000002027824 */ /* 0x000fc600078e00ff */
[----:B-1----:R-:W-:-:S04]  /*0e90*/  LEA R5, R3, R0, 0x18 ;  /* 0x0000000003057211 */ /* 0x002fc800078ec0ff */
[----:B------:R-:W1:Y:S02]  /*0ea0*/  SYNCS.PHASECHK.TRANS64.TRYWAIT P0, [R5+URZ+0x28], R2 ;  /* 0x00002802050075a7 */ /* 0x000e64000800017f */
[----:B-1----:R-:W-:Y:S05]  /*0eb0*/  @!P0 BRA `(.L_x_11) ;  /* 0x00000074004c8947 */ /* 0x002fea0003800000 */
.L_x_38:
[----:B------:R-:W-:-:S13]  /*0ec0*/  ELECT P0, URZ, PT ;  /* 0x00000000003f782f */ /* 0x000fda0003800000 */
[----:B------:R-:W-:Y:S05]  /*0ed0*/  @!P0 EXIT ;  /* 0x000000000000894d */ /* 0x000fea0003800000 */
[----:B------:R-:W-:-:S04]  /*0ee0*/  IMAD.MOV.U32 R0, RZ, RZ, 0x4000 ;  /* 0x00004000ff007424 */ /* 0x000fc800078e00ff */
[----:B------:R-:W-:Y:S01]  /*0ef0*/  SYNCS.ARRIVE.TRANS64 RZ, [R5+URZ+0x20], R0 ;  /* 0x0000200005ff79a7 */ /* 0x000fe2000800003f */
[----:B------:R-:W-:Y:S05]  /*0f00*/  EXIT ;  /* 0x000000000000794d */ /* 0x000fea0003800000 */
.L_x_2:
[----:B------:R-:W-:-:S08]  /*0f10*/  NOP ;  /* 0x0000000000007918 */ /* 0x000fd00000000000 */
[----:B------:R-:W1:Y:S02]  /*0f20*/  USETMAXREG.TRY_ALLOC.CTAPOOL UP0, 0xf0 ;  /* 0x000000f0000079c8 */ /* 0x000e640008000600 */
[----:B-1----:R-:W-:-:S13]  /*0f30*/  PLOP3.LUT P0, PT, PT, PT, UP0, 0x80, 0x0 ;  /* 0x000000000000781c */ /* 0x002fda0003f0f008 */
[----:B------:R-:W-:Y:S05]  /*0f40*/  @!P0 BRA `(.L_x_2) ;  /* 0xfffffffc00f08947 */ /* 0x000fea000383ffff */
[----:B------:R-:W-:Y:S01]  /*0f50*/  VIADD R3, R7, 0xffffff80 ;  /* 0xffffff8007037836 */ /* 0x000fe20000000000 */
[----:B--2---:R-:W1:Y:S01]  /*0f60*/  S2UR UR6, SR_CgaCtaId ;  /* 0x00000000000679c3 */ /* 0x004e620000008800 */
[----:B------:R-:W-:Y:S01]  /*0f70*/  UMOV UR8, 0x400 ;  /* 0x0000040000087882 */ /* 0x000fe20000000000 */
[----:B------:R-:W-:Y:S01]  /*0f80*/  UMOV UR31, 0x40000040 ;  /* 0x40000040001f7882 */ /* 0x000fe20000000000 */
[----:B------:R-:W-:Y:S01]  /*0f90*/  UMOV UR7, 0x40000040 ;  /* 0x4000004000077882 */ /* 0x000fe20000000000 */
[----:B------:R-:W-:-:S04]  /*0fa0*/  PRMT R4, R3, 0x9910, RZ ;  /* 0x0000991003047816 */ /* 0x000fc800000000ff */
[----:B------:R-:W-:-:S04]  /*0fb0*/  SHF.R.S32.HI R4, RZ, 0xf, R4 ;  /* 0x0000000fff047819 */ /* 0x000fc80000011404 */
[----:B------:R-:W-:-:S04]  /*0fc0*/  LOP3.LUT R4, R4, 0xffff, RZ, 0xc0, !PT ;  /* 0x0000ffff04047812 */ /* 0x000fc800078ec0ff */
[----:B------:R-:W-:-:S04]  /*0fd0*/  LEA.HI R4, R4, R3, RZ, 0x17 ;  /* 0x0000000304047211 */ /* 0x000fc800078fb8ff */
[----:B------:R-:W-:-:S04]  /*0fe0*/  PRMT R5, R4, 0x9910, RZ ;  /* 0x0000991004057816 */ /* 0x000fc800000000ff */
[----:B------:R-:W-:Y:S01]  /*0ff0*/  SHF.R.S32.HI R5, RZ, 0x7, R5 ;  /* 0x00000007ff057819 */ /* 0x000fe20000011405 */
[----:B-1----:R-:W-:-:S03]  /*1000*/  ULEA UR8, UR6, UR8, 0x18 ;  /* 0x0000000806087291 */ /* 0x002fc6000f8ec03f */
[----:B------:R-:W-:Y:S01]  /*1010*/  PRMT R5, R5, 0x9910, RZ ;  /* 0x0000991005057816 */ /* 0x000fe200000000ff */
[----:B------:R-:W-:-:S04]  /*1020*/  UIADD3 UR30, UR8, 0x400, URZ ;  /* 0x00000400081e7890 */ /* 0x000fc8000fffe03f */
[----:B------:R-:W-:Y:S01]  /*1030*/  IMAD.SHL.U32 R6, R5, 0x80, RZ ;  /* 0x0000008005067824 */ /* 0x000fe200078e00ff */
[----:B------:R-:W-:-:S04]  /*1040*/  USHF.R.U32.HI UR30, URZ, 0x4, UR30 ;  /* 0x000000043f1e7899 */ /* 0x000fc8000801161e */
[----:B------:R-:W-:Y:S01]  /*1050*/  ISETP.NE.AND P0, PT, R3, R6, PT ;  /* 0x000000060300720c */ /* 0x000fe20003f05270 */
[----:B------:R-:W-:Y:S01]  /*1060*/  VIADD R6, R5, 0xffffffff ;  /* 0xffffffff05067836 */ /* 0x000fe20000000000 */
[----:B------:R-:W-:Y:S02]  /*1070*/  ULOP3.LUT UR30, UR30, 0x3fc0, URZ, 0xc0, !UPT ;  /* 0x00003fc01e1e7892 */ /* 0x000fe4000f8ec03f */
[----:B------:R-:W-:Y:S02]  /*1080*/  ISETP.LT.U32.AND P0, PT, R7, 0x80, P0 ;  /* 0x000000800700780c */ /* 0x000fe40000701070 */
[----:B------:R-:W-:-:S11]  /*1090*/  SHF.R.U32.HI R7, RZ, 0x7, R7 ;  /* 0x00000007ff077819 */ /* 0x000fd60000011607 */
[----:B------:R-:W-:Y:S01]  /*10a0*/  @!P0 IMAD.MOV R6, RZ, RZ, R5 ;  /* 0x000000ffff068224 */ /* 0x000fe200078e0205 */
[----:B------:R-:W-:-:S05]  /*10b0*/  ISETP.NE.AND P0, PT, R7, 0x1, PT ;  /* 0x000000010700780c */ /* 0x000fca0003f05270 */
[----:B------:R-:W1:Y:S08]  /*10c0*/  SHFL.IDX PT, R6, R6, RZ, 0x1f ;  /* 0x00001fff06067589 */ /* 0x000e7000000e0000 */
[----:B------:R-:W-:Y:S06]  /*10d0*/  @!P0 BAR.ARV 0x2, 0x100 ;  /* 0x0084000000008b1d */ /* 0x000fec0000002000 */
[----:B-1----:R-:W-:-:S13]  /*10e0*/  R2UR UR4, R6 ;  /* 0x00000000060472ca */ /* 0x002fda00000e0000 */
[----:B------:R-:W-:-:S04]  /*10f0*/  USHF.R.U32.HI UR5, URZ, 0x18, UR4 ;  /* 0x000000183f057899 */ /* 0x000fc80008011604 */
[----:B------:R-:W-:-:S04]  /*1100*/  ULOP3.LUT UR5, UR5, 0x1, URZ, 0xc0, !UPT ;  /* 0x0000000105057892 */ /* 0x000fc8000f8ec03f */
[----:B------:R-:W-:-:S04]  /*1110*/  UIADD3 UR5, UR4, UR5, URZ ;  /* 0x0000000504057290 */ /* 0x000fc8000fffe03f */
[----:B------:R-:W-:-:S04]  /*1120*/  ULOP3.LUT UR5, UR5, 0x7fffe, URZ, 0xc0, !UPT ;  /* 0x0007fffe05057892 */ /* 0x000fc8000f8ec03f */
[----:B------:R-:W-:Y:S02]  /*1130*/  UIADD3 UR5, UR4, -UR5, URZ ;  /* 0x8000000504057290 */ /* 0x000fe4000fffe03f */
[----:B------:R-:W-:Y:S02]  /*1140*/  UIADD3 UR4, UR8, 0x8400, URZ ;  /* 0x0000840008047890 */ /* 0x000fe4000fffe03f */
[----:B------:R-:W-:Y:S02]  /*1150*/  ULEA UR5, UR5, UR8, 0xd ;  /* 0x0000000805057291 */ /* 0x000fe4000f8e683f */
[----:B------:R-:W-:Y:S02]  /*1160*/  USHF.R.U32.HI UR4, URZ, 0x4, UR4 ;  /* 0x000000043f047899 */ /* 0x000fe40008011604 */
[----:B------:R-:W-:Y:S02]  /*1170*/  UIADD3 UR5, UR5, 0x4400, URZ ;  /* 0x0000440005057890 */ /* 0x000fe4000fffe03f */
[----:B------:R-:W-:-:S02]  /*1180*/  ULOP3.LUT UR4, UR4, 0x3fc0, URZ, 0xc0, !UPT ;  /* 0x00003fc004047892 */ /* 0x000fc4000f8ec03f */
[----:B------:R-:W-:Y:S02]  /*1190*/  USHF.R.U32.HI UR5, URZ, 0x4, UR5 ;  /* 0x000000043f057899 */ /* 0x000fe40008011605 */
[----:B------:R-:W-:Y:S02]  /*11a0*/  ULOP3.LUT UR6, UR4, 0x10000, URZ, 0xfc, !UPT ;  /* 0x0001000004067892 */ /* 0x000fe4000f8efc3f */
[----:B------:R-:W-:-:S04]  /*11b0*/  ULOP3.LUT UR5, UR5, 0x3fc0, URZ, 0xc0, !UPT ;  /* 0x00003fc005057892 */ /* 0x000fc8000f8ec03f */
[----:B------:R-:W-:-:S03]  /*11c0*/  ULOP3.LUT UR4, UR5, 0x10000, URZ, 0xfc, !UPT ;  /* 0x0001000005047892 */ /* 0x000fc6000f8efc3f */
[----:B------:R-:W-:Y:S01]  /*11d0*/  UMOV UR5, 0x40000040 ;  /* 0x4000004000057882 */ /* 0x000fe20000000000 */
[----:B------:R-:W1:Y:S01]  /*11e0*/  S2UR UR23, SR_CTAID.X ;  /* 0x00000000001779c3 */ /* 0x000e620000002500 */
[----:B------:R-:W-:Y:S01]  /*11f0*/  LOP3.LUT R10, R3, 0xffff, RZ, 0xc0, !PT ;  /* 0x0000ffff030a7812 */ /* 0x000fe200078ec0ff */
[----:B------:R-:W-:Y:S01]  /*1200*/  ULDC UR18, c[0x0][0x4b8] ;  /* 0x00012e0000127ab9 */ /* 0x000fe20000000800 */
[----:B------:R-:W-:Y:S01]  /*1210*/  LOP3.LUT R4, R4, 0xff80, RZ, 0xc0, !PT ;  /* 0x0000ff8004047812 */ /* 0x000fe200078ec0ff */
[----:B------:R-:W-:Y:S01]  /*1220*/  UIADD3 UR28, UR30, 0x80, URZ ;  /* 0x000000801e1c7890 */ /* 0x000fe2000fffe03f */
[CC--:B------:R-:W-:Y:S01]  /*1230*/  LEA.HI R6, R10.reuse, R3.reuse, RZ, 0x14 ;  /* 0x000000030a067211 */ /* 0x0c0fe200078fa0ff */
[----:B------:R-:W-:Y:S01]  /*1240*/  UIADD3 UR24, UR4, 0x2, URZ ;  /* 0x0000000204187890 */ /* 0x000fe2000fffe03f */
[-C--:B------:R-:W-:Y:S01]  /*1250*/  LEA.HI R8, R10, R3.reuse, RZ, 0x12 ;  /* 0x000000030a087211 */ /* 0x080fe200078f90ff */
[----:B------:R-:W-:Y:S01]  /*1260*/  IMAD.MOV R11, RZ, RZ, -R4 ;  /* 0x000000ffff0b7224 */ /* 0x000fe200078e0a04 */
[----:B------:R-:W-:Y:S01]  /*1270*/  LOP3.LUT R4, R6, 0xfff0, RZ, 0xc0, !PT ;  /* 0x0000fff006047812 */ /* 0x000fe200078ec0ff */
[----:B------:R-:W-:Y:S01]  /*1280*/  UIADD3 UR26, UR6, 0x2, URZ ;  /* 0x00000002061a7890 */ /* 0x000fe2000fffe03f */
[----:B------:R-:W-:Y:S01]  /*1290*/  LOP3.LUT R9, R8, 0xfffc, RZ, 0xc0, !PT ;  /* 0x0000fffc08097812 */ /* 0x000fe200078ec0ff */
[----:B------:R-:W-:Y:S01]  /*12a0*/  UIADD3 UR22, UR6, 0x4, URZ ;  /* 0x0000000406167890 */ /* 0x000fe2000fffe03f */
[----:B------:R-:W-:Y:S01]  /*12b0*/  LEA.HI R8, R10, R3, RZ, 0x15 ;  /* 0x000000030a087211 */ /* 0x000fe200078fa8ff */
[----:B------:R-:W-:Y:S01]  /*12c0*/  IMAD.MOV R4, RZ, RZ, -R4 ;  /* 0x000000ffff047224 */ /* 0x000fe200078e0a04 */
[----:B------:R-:W-:Y:S01]  /*12d0*/  PRMT R10, R11, 0x7710, RZ ;  /* 0x000077100b0a7816 */ /* 0x000fe200000000ff */
[----:B------:R-:W-:Y:S01]  /*12e0*/  IMAD.MOV R9, RZ, RZ, -R9 ;  /* 0x000000ffff097224 */ /* 0x000fe200078e0a09 */
[----:B------:R-:W-:Y:S01]  /*12f0*/  LOP3.LUT R13, R6, 0xffff, RZ, 0xc0, !PT ;  /* 0x0000ffff060d7812 */ /* 0x000fe200078ec0ff */
[----:B------:R-:W-:Y:S01]  /*1300*/  UIADD3 UR34, UR30, 0x100, URZ ;  /* 0x000001001e227890 */ /* 0x000fe2000fffe03f */
[----:B------:R-:W-:Y:S01]  /*1310*/  PRMT R4, R4, 0x7710, RZ ;  /* 0x0000771004047816 */ /* 0x000fe200000000ff */
[----:B------:R-:W-:Y:S01]  /*1320*/  IMAD.IADD R10, R3, 0x1, R10 ;  /* 0x00000001030a7824 */ /* 0x000fe200078e020a */
[----:B------:R-:W-:Y:S01]  /*1330*/  PRMT R12, R9, 0x7710, RZ ;  /* 0x00007710090c7816 */ /* 0x000fe200000000ff */
[----:B------:R-:W-:-:S02]  /*1340*/  UIADD3 UR38, UR30, 0x180, URZ ;  /* 0x000001801e267890 */ /* 0x000fc4000fffe03f */
[----:B-1----:R-:W-:Y:S01]  /*1350*/  UIMAD.WIDE.U32 UR18, UR23, UR18, URZ ;  /* 0x00000012171272a5 */ /* 0x002fe2000f8e003f */
[C---:B------:R-:W-:Y:S01]  /*1360*/  IMAD.IADD R9, R3.reuse, 0x1, R4 ;  /* 0x0000000103097824 */ /* 0x040fe200078e0204 */
[----:B------:R-:W-:Y:S01]  /*1370*/  PRMT R4, R8, 0x9910, RZ ;  /* 0x0000991008047816 */ /* 0x000fe200000000ff */
[----:B------:R-:W-:Y:S01]  /*1380*/  IMAD.IADD R11, R3, 0x1, R12 ;  /* 0x00000001030b7824 */ /* 0x000fe200078e020c */
[----:B------:R-:W-:Y:S01]  /*1390*/  PRMT R3, R10, 0x8880, RZ ;  /* 0x000088800a037816 */ /* 0x000fe200000000ff */
[----:B------:R-:W-:Y:S01]  /*13a0*/  UIADD3 UR13, -UR19, UR23, URZ ;  /* 0x00000017130d7290 */ /* 0x000fe2000fffe13f */
[----:B------:R-:W-:Y:S01]  /*13b0*/  SHF.R.U32.HI R8, RZ, 0x4, R13 ;  /* 0x00000004ff087819 */ /* 0x000fe2000001160d */
[----:B------:R-:W-:Y:S01]  /*13c0*/  ULDC UR18, c[0x0][0x4b4] ;  /* 0x00012d0000127ab9 */ /* 0x000fe20000000800 */
[----:B------:R-:W-:Y:S01]  /*13d0*/  PRMT R3, R3, 0x7710, RZ ;  /* 0x0000771003037816 */ /* 0x000fe200000000ff */
[----:B------:R-:W-:Y:S01]  /*13e0*/  USHF.R.U32.HI UR13, URZ, UR17, UR13 ;  /* 0x000000113f0d7299 */ /* 0x000fe2000801160d */
[----:B------:R-:W-:Y:S01]  /*13f0*/  SHF.R.S32.HI R4, RZ, 0x5, R4 ;  /* 0x00000005ff047819 */ /* 0x000fe20000011404 */
[----:B------:R-:W-:Y:S01]  /*1400*/  UIADD3 UR42, UR30, 0x200, URZ ;  /* 0x000002001e2a7890 */ /* 0x000fe2000fffe03f */
[----:B------:R-:W-:Y:S01]  /*1410*/  SHF.R.U32.HI R3, RZ, 0x7, R3 ;  /* 0x00000007ff037819 */ /* 0x000fe20000011603 */
[----:B------:R-:W-:Y:S01]  /*1420*/  UIADD3 UR13, UR19, UR13, URZ ;  /* 0x0000000d130d7290 */ /* 0x000fe2000fffe03f */
[----:B------:R-:W-:Y:S01]  /*1430*/  LEA.HI R6, R13, R8, RZ, 0x11 ;  /* 0x000000080d067211 */ /* 0x000fe200078f88ff */
[----:B------:R-:W-:Y:S01]  /*1440*/  ULDC UR17, c[0x0][0x4cc] ;  /* 0x0001330000117ab9 */ /* 0x000fe20000000800 */
[----:B------:R-:W-:Y:S01]  /*1450*/  LOP3.LUT R3, R3, 0xff, RZ, 0xc0, !PT ;  /* 0x000000ff03037812 */ /* 0x000fe200078ec0ff */
[----:B------:R-:W-:Y:S01]  /*1460*/  USHF.R.U32.HI UR21, URZ, UR16, UR13 ;  /* 0x000000103f157299 */ /* 0x000fe2000801160d */
[----:B------:R-:W-:Y:S01]  /*1470*/  PRMT R14, R4, 0x9910, RZ ;  /* 0x00009910040e7816 */ /* 0x000fe200000000ff */
[----:B------:R-:W-:Y:S01]  /*1480*/  UIADD3 UR46, UR30, 0x280, URZ ;  /* 0x000002801e2e7890 */ /* 0x000fe2000fffe03f */
[----:B------:R-:W-:Y:S01]  /*1490*/  LOP3.LUT R6, R6, 0xfe, RZ, 0xc0, !PT ;  /* 0x000000fe06067812 */ /* 0x000fe200078ec0ff */
[----:B------:R-:W-:Y:S01]  /*14a0*/  UISETP.GE.AND UP0, UPT, UR21, UR17, UPT ;  /* 0x000000111500728c */ /* 0x000fe2000bf06270 */
[-C--:B------:R-:W-:Y:S01]  /*14b0*/  LEA.HI R4, R3, R10.reuse, RZ, 0x1a ;  /* 0x0000000a03047211 */ /* 0x080fe200078fd0ff */
[----:B------:R-:W-:Y:S01]  /*14c0*/  UIADD3 UR13, -UR21, URZ, URZ ;  /* 0x0000003f150d7290 */ /* 0x000fe2000fffe13f */
[----:B------:R-:W-:Y:S01]  /*14d0*/  PRMT R13, R9, 0x9910, RZ ;  /* 0x00009910090d7816 */ /* 0x000fe200000000ff */
[----:B------:R-:W-:Y:S01]  /*14e0*/  IMAD.MOV R12, RZ, RZ, -R6 ;  /* 0x000000ffff0c7224 */ /* 0x000fe200078e0a06 */
[----:B------:R-:W-:Y:S01]  /*14f0*/  PRMT R9, R4, 0x8880, RZ ;  /* 0x0000888004097816 */ /* 0x000fe200000000ff */
[----:B------:R-:W-:Y:S01]  /*1500*/  UIMAD UR20, UR13, UR18, UR23 ;  /* 0x000000120d1472a4 */ /* 0x000fe2000f8e0217 */
[----:B------:R-:W-:Y:S01]  /*1510*/  LEA.HI R3, R3, R10, RZ, 0x1d ;  /* 0x0000000a03037211 */ /* 0x000fe200078fe8ff */
[----:B------:R-:W-:Y:S01]  /*1520*/  ULDC.64 UR16, c[0x0][0x4a8] ;  /* 0x00012a0000107ab9 */ /* 0x000fe20000000a00 */
[----:B------:R-:W-:Y:S01]  /*1530*/  SHF.R.S32.HI R6, RZ, 0x2, R9 ;  /* 0x00000002ff067819 */ /* 0x000fe20000011409 */
[----:B------:R-:W-:Y:S01]  /*1540*/  USEL UR11, UR11, UR15, !UP0 ;  /* 0x0000000f0b0b7287 */ /* 0x000fe2000c000000 */
[----:B------:R-:W-:Y:S01]  /*1550*/  PRMT R9, R12, 0x7710, RZ ;  /* 0x000077100c097816 */ /* 0x000fe200000000ff */
[----:B------:R-:W-:Y:S01]  /*1560*/  @UP0 ULDC UR17, c[0x0][0x4c4] ;  /* 0x0001310000110ab9 */ /* 0x000fe20000000800 */
[----:B------:R-:W-:Y:S01]  /*1570*/  LOP3.LUT R12, R6, 0xffff, RZ, 0xc0, !PT ;  /* 0x0000ffff060c7812 */ /* 0x000fe200078ec0ff */
[----:B------:R-:W-:Y:S01]  /*1580*/  UIMAD.WIDE.U32 UR18, UR20, UR17, URZ ;  /* 0x00000011141272a5 */ /* 0x000fe2000f8e003f */
[----:B------:R-:W-:Y:S01]  /*1590*/  IMAD R13, R14, 0x10, R13 ;  /* 0x000000100e0d7824 */ /* 0x000fe200078e020d */
[----:B------:R-:W-:Y:S01]  /*15a0*/  ULOP3.LUT UR11, UR11, 0xff, URZ, 0xc0, !UPT ;  /* 0x000000ff0b0b7892 */ /* 0x000fe2000f8ec03f */
[----:B------:R-:W-:Y:S01]  /*15b0*/  IMAD.IADD R9, R8, 0x1, R9 ;  /* 0x0000000108097824 */ /* 0x000fe200078e0209 */
[----:B------:R-:W-:Y:S01]  /*15c0*/  SHF.R.U32.HI R8, RZ, 0x5, R12 ;  /* 0x00000005ff087819 */ /* 0x000fe2000001160c */
[----:B------:R-:W-:Y:S01]  /*15d0*/  UIADD3 UR13, UR20, -UR19, URZ ;  /* 0x80000013140d7290 */ /* 0x000fe2000fffe03f */
[----:B------:R-:W-:Y:S01]  /*15e0*/  PRMT R3, R3, 0x8880, RZ ;  /* 0x0000888003037816 */ /* 0x000fe200000000ff */
[----:B------:R-:W-:Y:S01]  /*15f0*/  USEL UR12, UR14, UR12, !UP0 ;  /* 0x0000000c0e0c7287 */ /* 0x000fe2000c000000 */
[----:B------:R-:W-:Y:S01]  /*1600*/  PRMT R12, R9, 0x8880, RZ ;  /* 0x00008880090c7816 */ /* 0x000fe200000000ff */
[----:B------:R-:W-:Y:S01]  /*1610*/  USHF.R.U32.HI UR11, URZ, UR11, UR13 ;  /* 0x0000000b3f0b7299 */ /* 0x000fe2000801160d */
[----:B------:R-:W-:Y:S01]  /*1620*/  LOP3.LUT R9, R8, 0x7, RZ, 0xc0, !PT ;  /* 0x0000000708097812 */ /* 0x000fe200078ec0ff */
[----:B------:R-:W-:Y:S01]  /*1630*/  ULOP3.LUT UR12, UR12, 0xff, URZ, 0xc0, !UPT ;  /* 0x000000ff0c0c7892 */ /* 0x000fe2000f8ec03f */
[----:B------:R-:W-:Y:S01]  /*1640*/  SHF.R.S32.HI R3, RZ, 0x5, R3 ;  /* 0x00000005ff037819 */ /* 0x000fe20000011403 */
[----:B------:R-:W-:Y:S01]  /*1650*/  UIADD3 UR11, UR19, UR11, URZ ;  /* 0x0000000b130b7290 */ /* 0x000fe2000fffe03f */
[----:B------:R-:W-:Y:S01]  /*1660*/  IMAD.MOV.U32 R8, RZ, RZ, R12 ;  /* 0x000000ffff087224 */ /* 0x000fe200078e000c */
[----:B------:R-:W-:Y:S01]  /*1670*/  @UP0 ULDC UR16, c[0x0][0x4c0] ;  /* 0x0001300000100ab9 */ /* 0x000fe20000000800 */
[----:B------:R-:W-:Y:S01]  /*1680*/  IMAD.IADD R9, R6, 0x1, R9 ;  /* 0x0000000106097824 */ /* 0x000fe200078e0209 */
[----:B------:R-:W-:Y:S01]  /*1690*/  USHF.R.U32.HI UR13, URZ, UR12, UR11 ;  /* 0x0000000c3f0d7299 */ /* 0x000fe2000801160b */
[----:B------:R-:W-:Y:S01]  /*16a0*/  IMAD R13, R13, 0x8, R8 ;  /* 0x000000080d0d7824 */ /* 0x000fe200078e0208 */
[----:B------:R-:W-:Y:S01]  /*16b0*/  LOP3.LUT R8, R11, 0x80, RZ, 0xc0, !PT ;  /* 0x000000800b087812 */ /* 0x000fe200078ec0ff */
[----:B------:R-:W-:Y:S01]  /*16c0*/  ULDC.64 UR14, c[0x0][0x498] ;  /* 0x00012600000e7ab9 */ /* 0x000fe20000000a00 */
[----:B------:R-:W-:Y:S01]  /*16d0*/  LOP3.LUT R9, R9, 0xfff8, RZ, 0xc0, !PT ;  /* 0x0000fff809097812 */ /* 0x000fe200078ec0ff */
[----:B------:R-:W-:Y:S01]  /*16e0*/  UIADD3 UR11, -UR13, URZ, URZ ;  /* 0x0000003f0d0b7290 */ /* 0x000fe2000fffe13f */
[----:B------:R-:W-:Y:S01]  /*16f0*/  LEA.HI R8, R8, R11, RZ, 0x19 ;  /* 0x0000000b08087211 */ /* 0x000fe200078fc8ff */
[----:B------:R-:W-:Y:S01]  /*1700*/  ULDC UR17, c[0x0][0x4a0] ;  /* 0x0001280000117ab9 */ /* 0x000fe20000000800 */
[----:B------:R-:W1:Y:S01]  /*1710*/  LDC R12, c[0x0][0x488] ;  /* 0x00012200ff0c7b82 */ /* 0x000e620000000800 */
[----:B------:R-:W-:Y:S01]  /*1720*/  IMAD.MOV R9, RZ, RZ, -R9 ;  /* 0x000000ffff097224 */ /* 0x000fe200078e0a09 */
[----:B------:R-:W-:Y:S01]  /*1730*/  UIMAD UR16, UR16, UR11, UR20 ;  /* 0x0000000b101072a4 */ /* 0x000fe2000f8e0214 */
[----:B------:R-:W-:Y:S01]  /*1740*/  LOP3.LUT R8, R8, 0xfe, RZ, 0xc0, !PT ;  /* 0x000000fe08087812 */ /* 0x000fe200078ec0ff */
[----:B------:R-:W-:Y:S01]  /*1750*/  UIADD3 UR11, UR4, 0x6, URZ ;  /* 0x00000006040b7890 */ /* 0x000fe2000fffe03f */
[----:B------:R-:W-:Y:S01]  /*1760*/  LOP3.LUT R4, R4, 0xfffc, RZ, 0xc0, !PT ;  /* 0x0000fffc04047812 */ /* 0x000fe200078ec0ff */
[----:B------:R-:W-:Y:S01]  /*1770*/  UIMAD UR14, UR21, UR14, UR16 ;  /* 0x0000000e150e72a4 */ /* 0x000fe2000f8e0210 */
[----:B------:R-:W-:Y:S01]  /*1780*/  PRMT R9, R9, 0x7710, RZ ;  /* 0x0000771009097816 */ /* 0x000fe200000000ff */
[----:B------:R-:W-:Y:S01]  /*1790*/  IMAD.MOV R8, RZ, RZ, -R8 ;  /* 0x000000ffff087224 */ /* 0x000fe200078e0a08 */
[----:B------:R-:W-:Y:S01]  /*17a0*/  UIADD3 UR20, UR4, 0x4, URZ ;  /* 0x0000000404147890 */ /* 0x000fe2000fffe03f */
[----:B------:R-:W-:Y:S01]  /*17b0*/  IMAD.MOV R4, RZ, RZ, -R4 ;  /* 0x000000ffff047224 */ /* 0x000fe200078e0a04 */
[----:B------:R-:W-:Y:S01]  /*17c0*/  UIMAD.WIDE.U32 UR16, UR14, UR17, URZ ;  /* 0x000000110e1072a5 */ /* 0x000fe2000f8e003f */
[----:B------:R-:W-:Y:S01]  /*17d0*/  IMAD.IADD R6, R6, 0x1, R9 ;  /* 0x0000000106067824 */ /* 0x000fe200078e0209 */
[----:B------:R-:W-:Y:S01]  /*17e0*/  PRMT R9, R3, 0x9910, RZ ;  /* 0x0000991003097816 */ /* 0x000fe200000000ff */
[----:B------:R-:W-:Y:S01]  /*17f0*/  UIADD3 UR18, UR6, 0x6, URZ ;  /* 0x0000000606127890 */ /* 0x000fe2000fffe03f */
[----:B------:R-:W-:Y:S01]  /*1800*/  PRMT R8, R8, 0x7710, RZ ;  /* 0x0000771008087816 */ /* 0x000fe200000000ff */
[----:B------:R-:W-:Y:S01]  /*1810*/  UIADD3 UR12, UR14, -UR17, URZ ;  /* 0x800000110e0c7290 */ /* 0x000fe2000fffe03f */
[----:B------:R-:W-:Y:S01]  /*1820*/  PRMT R6, R6, 0x9910, RZ ;  /* 0x0000991006067816 */ /* 0x000fe200000000ff */
[----:B------:R-:W-:Y:S01]  /*1830*/  UMOV UR16, UR11 ;  /* 0x0000000b00107c82 */ /* 0x000fe20008000000 */
[----:B------:R-:W-:Y:S01]  /*1840*/  PRMT R3, R4, 0x7710, RZ ;  /* 0x0000771004037816 */ /* 0x000fe200000000ff */
[----:B------:R-:W-:Y:S01]  /*1850*/  USHF.R.U32.HI UR12, URZ, UR9, UR12 ;  /* 0x000000093f0c7299 */ /* 0x000fe2000801160c */
[----:B------:R-:W-:Y:S01]  /*1860*/  IMAD.IADD R11, R11, 0x1, R8 ;  /* 0x000000010b0b7824 */ /* 0x000fe200078e0208 */
[----:B------:R-:W-:Y:S01]  /*1870*/  UIADD3 UR50, UR30, 0x300, URZ ;  /* 0x000003001e327890 */ /* 0x000fe2000fffe03f */
[----:B------:R-:W-:Y:S01]  /*1880*/  IMAD R6, R5, 0x40, R6 ;  /* 0x0000004005067824 */ /* 0x000fe200078e0206 */
[----:B------:R-:W-:Y:S01]  /*1890*/  UIADD3 UR12, UR17, UR12, URZ ;  /* 0x0000000c110c7290 */ /* 0x000fe2000fffe03f */
[C---:B------:R-:W-:Y:S01]  /*18a0*/  VIADD R8, R7.reuse, 0x1 ;  /* 0x0000000107087836 */ /* 0x040fe20000000000 */
[----:B------:R-:W-:Y:S01]  /*18b0*/  IADD3 R7, -R7, 0x4, RZ ;  /* 0x0000000407077810 */ /* 0x000fe20007ffe1ff */
[----:B------:R-:W-:Y:S01]  /*18c0*/  IMAD R9, R9, 0x10, R6 ;  /* 0x0000001009097824 */ /* 0x000fe200078e0206 */
[----:B------:R-:W-:Y:S01]  /*18d0*/  USHF.R.U32.HI UR12, URZ, UR10, UR12 ;  /* 0x0000000a3f0c7299 */ /* 0x000fe2000801160c */
[----:B------:R-:W-:Y:S01]  /*18e0*/  IMAD.SHL.U32 R6, R13, 0x8, RZ ;  /* 0x000000080d067824 */ /* 0x000fe200078e00ff */
[----:B------:R-:W-:Y:S01]  /*18f0*/  PRMT R4, R11, 0x8880, RZ ;  /* 0x000088800b047816 */ /* 0x000fe200000000ff */
[----:B------:R-:W-:Y:S01]  /*1900*/  IMAD.IADD R10, R10, 0x1, R3 ;  /* 0x000000010a0a7824 */ /* 0x000fe200078e0203 */
[----:B------:R-:W-:Y:S01]  /*1910*/  UIADD3 UR11, -UR12, URZ, URZ ;  /* 0x0000003f0c0b7290 */ /* 0x000fe2000fffe13f */
[----:B-1----:R-:W-:Y:S01]  /*1920*/  ISETP.LE.AND P0, PT, R12, UR23, PT ;  /* 0x000000170c007c0c */ /* 0x002fe2000bf03270 */
[----:B------:R-:W-:Y:S01]  /*1930*/  UIADD3 UR54, UR30, 0x380, URZ ;  /* 0x000003801e367890 */ /* 0x000fe2000fffe03f */
[----:B------:R-:W-:Y:S01]  /*1940*/  IADD3 R6, R6, UR8, R6 ;  /* 0x0000000806067c10 */ /* 0x000fe2000fffe006 */
[----:B------:R-:W-:Y:S01]  /*1950*/  UIMAD UR11, UR11, UR15, UR14 ;  /* 0x0000000f0b0b72a4 */ /* 0x000fe2000f8e020e */
[----:B------:R-:W-:Y:S01]  /*1960*/  UMOV UR25, 0x40000040 ;  /* 0x4000004000197882 */ /* 0x000fe20000000000 */
[----:B------:R-:W-:-:S02]  /*1970*/  UMOV UR21, 0x40000040 ;  /* 0x4000004000157882 */ /* 0x000fc40000000000 */
[----:B------:R-:W-:Y:S01]  /*1980*/  VIADD R5, R6, 0x4400 ;  /* 0x0000440006057836 */ /* 0x000fe20000000000 */
[----:B------:R-:W-:Y:S01]  /*1990*/  UMOV UR17, 0x40000040 ;  /* 0x4000004000117882 */ /* 0x000fe20000000000 */
[----:B------:R-:W-:Y:S01]  /*19a0*/  UMOV UR27, 0x40000040 ;  /* 0x40000040001b7882 */ /* 0x000fe20000000000 */
[----:B------:R-:W-:Y:S01]  /*19b0*/  UMOV UR23, 0x40000040 ;  /* 0x4000004000177882 */ /* 0x000fe20000000000 */
[----:B------:R-:W-:Y:S01]  /*19c0*/  UMOV UR19, 0x40000040 ;  /* 0x4000004000137882 */ /* 0x000fe20000000000 */
[----:B------:R-:W-:Y:S01]  /*19d0*/  UMOV UR14, UR28 ;  /* 0x0000001c000e7c82 */ /* 0x000fe20008000000 */
[----:B------:R-:W-:Y:S01]  /*19e0*/  UMOV UR15, 0x40000040 ;  /* 0x40000040000f7882 */ /* 0x000fe20000000000 */
[----:B------:R-:W-:Y:S01]  /*19f0*/  UMOV UR35, 0x40000040 ;  /* 0x4000004000237882 */ /* 0x000fe20000000000 */
[----:B------:R-:W-:Y:S01]  /*1a00*/  UMOV UR39, 0x40000040 ;  /* 0x4000004000277882 */ /* 0x000fe20000000000 */
[----:B------:R-:W-:Y:S01]  /*1a10*/  UMOV UR43, 0x40000040 ;  /* 0x40000040002b7882 */ /* 0x000fe20000000000 */
[----:B------:R-:W-:Y:S01]  /*1a20*/  UMOV UR47, 0x40000040 ;  /* 0x40000040002f7882 */ /* 0x000fe20000000000 */
[----:B------:R-:W-:Y:S01]  /*1a30*/  UMOV UR51, 0x40000040 ;  /* 0x4000004000337882 */ /* 0x000fe20000000000 */
[----:B------:R-:W-:Y:S01]  /*1a40*/  UMOV UR55, 0x40000040 ;  /* 0x4000004000377882 */ /* 0x000fe20000000000 */
[----:B------:R-:W-:Y:S05]  /*1a50*/  @P0 EXIT ;  /* 0x000000000000094d */ /* 0x000fea0003800000 */
[----:B------:R-:W1:Y:S02]  /*1a60*/  SYNCS.PHASECHK.TRANS64.TRYWAIT P0, [UR8], RZ ;  /* 0x000000ffff0075a7 */ /* 0x000e640008000148 */
[----:B-1----:R-:W-:Y:S05]  /*1a70*/  @!P0 BRA `(.L_x_12) ;  /* 0x0000006800748947 */ /* 0x002fea0003800000 */
.L_x_39:
[----:B------:R-:W2:Y:S02]  /*1a80*/  SYNCS.PHASECHK.TRANS64.TRYWAIT P0, [UR8+0x10], RZ ;  /* 0x000010ffff0075a7 */ /* 0x000ea40008000148 */
[----:B--2---:R-:W-:Y:S05]  /*1a90*/  @P0 BRA `(.L_x_13) ;  /* 0x0000000000080947 */ /* 0x004fea0003800000 */
[----:B------:R-:W2:Y:S02]  /*1aa0*/  SYNCS.PHASECHK.TRANS64.TRYWAIT P0, [UR8+0x10], RZ ;  /* 0x000010ffff0075a7 */ /* 0x000ea40008000148 */
[----:B--2---:R-:W-:Y:S05]  /*1ab0*/  @!P0 BRA `(.L_x_14) ;  /* 0x00000068007c8947 */ /* 0x004fea0003800000 */
.L_x_13:
[----:B------:R-:W-:Y:S01]  /*1ac0*/  WARPGROUP.ARRIVE ;  /* 0x00000000000079c5 */ /* 0x000fe20000000000 */
[----:B------:R-:W-:Y:S01]  /*1ad0*/  ULDC UR10, c[0x0][0x48c] ;  /* 0x00012300000a7ab9 */ /* 0x000fe20000000800 */
[----:B------:R-:W-:Y:S01]  /*1ae0*/  ULDC UR44, c[0x0][0x21c] ;  /* 0x00008700002c7ab9 */ /* 0x000fe20000000800 */
[----:B------:R-:W-:Y:S01]  /*1af0*/  ULDC UR45, c[0x0][0x210] ;  /* 0x00008400002d7ab9 */ /* 0x000fe20000000800 */
[----:B------:R-:W-:Y:S01]  /*1b00*/  UIADD3 UR9, -UR13, UR10, URZ ;  /* 0x0000000a0d097290 */ /* 0x000fe2000fffe13f */
[----:B-1----:R-:W-:Y:S01]  /*1b10*/  IMAD.IADD R3, R10, 0x1, R10 ;  /* 0x000000010a037824 */ /* 0x002fe200078e020a */
[----:B------:R-:W-:Y:S01]  /*1b20*/  HGMMA.64x128x16.F32 R24, gdesc[UR4], RZ, !UPT ;  /* 0x01e00000041879f0 */ /* 0x000fe2000c7008ff */
[----:B------:R-:W-:Y:S01]  /*1b30*/  UIADD3 UR29, UR44, -UR45, URZ ;  /* 0x8000002d2c1d7290 */ /* 0x000fe2000fffe03f */
[----:B------:R-:W-:Y:S01]  /*1b40*/  IMAD.MOV.U32 R22, RZ, RZ, -0x1 ;  /* 0xffffffffff167424 */ /* 0x000fe200078e00ff */
[----:B------:R-:W-:Y:S01]  /*1b50*/  UIADD3 UR32, -UR44, URZ, URZ ;  /* 0x0000003f2c207290 */ /* 0x000fe2000fffe13f */
[----:B------:R-:W-:Y:S01]  /*1b60*/  IMAD.MOV R3, RZ, RZ, -R3 ;  /* 0x000000ffff037224 */ /* 0x000fe200078e0a03 */
[----:B------:R-:W-:-:S02]  /*1b70*/  ULEA UR9, UR9, UR29, 0x7 ;  /* 0x0000001d09097291 */ /* 0x000fc4000f8e383f */
[----:B------:R-:W-:Y:S02]  /*1b80*/  USHF.R.S32.HI UR33, URZ, 0x1f, UR32 ;  /* 0x0000001f3f217899 */ /* 0x000fe40008011420 */
[----:B------:R-:W-:Y:S01]  /*1b90*/  UIADD3 UR32, -UR9, URZ, URZ ;  /* 0x0000003f09207290 */ /* 0x000fe2000fffe13f */
[----:B------:R-:W-:Y:S01]  /*1ba0*/  PRMT R3, R3, 0x7710, RZ ;  /* 0x0000771003037816 */ /* 0x000fe200000000ff */
[----:B------:R-:W-:Y:S02]  /*1bb0*/  ULEA.HI UR48, UR33, -UR44, URZ, 0x7 ;  /* 0x8000002c21307291 */ /* 0x000fe4000f8f383f */
[----:B------:R-:W-:Y:S01]  /*1bc0*/  UIADD3 UR49, UR44, -0x1, URZ ;  /* 0xffffffff2c317890 */ /* 0x000fe2000fffe03f */
[----:B------:R-:W-:Y:S01]  /*1bd0*/  LOP3.LUT R3, R3, 0xffff, RZ, 0xc0, !PT ;  /* 0x0000ffff03037812 */ /* 0x000fe200078ec0ff */
[----:B------:R-:W-:Y:S02]  /*1be0*/  UIADD3 UR29, UR9, -0x1, URZ ;  /* 0xffffffff091d7890 */ /* 0x000fe4000fffe03f */
[----:B------:R-:W-:Y:S01]  /*1bf0*/  USHF.R.S32.HI UR33, URZ, 0x1f, UR32 ;  /* 0x0000001f3f217899 */ /* 0x000fe20008011420 */
[----:B------:R-:W-:Y:S01]  /*1c00*/  PRMT R3, R3, 0x8880, RZ ;  /* 0x0000888003037816 */ /* 0x000fe200000000ff */
[----:B------:R-:W-:-:S02]  /*1c10*/  UISETP.GT.AND UP1, UPT, UR44, URZ, UPT ;  /* 0x0000003f2c00728c */ /* 0x000fc4000bf24270 */
[----:B------:R-:W-:Y:S02]  /*1c20*/  USHF.R.S32.HI UR52, URZ, 0x1f, UR49 ;  /* 0x0000001f3f347899 */ /* 0x000fe40008011431 */
[----:B------:R-:W-:Y:S01]  /*1c30*/  USHF.R.S32.HI UR32, URZ, 0x1f, UR29 ;  /* 0x0000001f3f207899 */ /* 0x000fe2000801141d */
[C---:B------:R-:W-:Y:S01]  /*1c40*/  VIADD R12, R3.reuse, -UR45 ;  /* 0x8000002d030c7c36 */ /* 0x040fe20008000000 */
[----:B------:R-:W-:Y:S01]  /*1c50*/  ULEA.HI UR33, UR33, -UR9, URZ, 0x7 ;  /* 0x8000000921217291 */ /* 0x000fe2000f8f383f */
[----:B------:R-:W-:Y:S01]  /*1c60*/  VIADD R11, R3, UR44 ;  /* 0x0000002c030b7c36 */ /* 0x000fe20008000000 */
[----:B------:R-:W-:Y:S02]  /*1c70*/  UISETP.GT.AND UP0, UPT, UR9, URZ, UPT ;  /* 0x0000003f0900728c */ /* 0x000fe4000bf04270 */
[----:B------:R-:W-:Y:S01]  /*1c80*/  ULEA.HI UR52, UR52, UR49, URZ, 0x7 ;  /* 0x0000003134347291 */ /* 0x000fe2000f8f383f */
[----:B------:R-:W-:Y:S01]  /*1c90*/  IADD3 R13, R9, UR44, R12 ;  /* 0x0000002c090d7c10 */ /* 0x000fe2000fffe00c */
[----:B------:R-:W-:-:S02]  /*1ca0*/  USHF.R.S32.HI UR48, URZ, 0x7, UR48 ;  /* 0x000000073f307899 */ /* 0x000fc40008011430 */
[----:B------:R-:W-:Y:S02]  /*1cb0*/  ULEA.HI UR32, UR32, UR29, URZ, 0x7 ;  /* 0x0000001d20207291 */ /* 0x000fe4000f8f383f */
[----:B------:R-:W-:Y:S01]  /*1cc0*/  USHF.R.S32.HI UR33, URZ, 0x7, UR33 ;  /* 0x000000073f217899 */ /* 0x000fe20008011421 */
[----:B------:R-:W-:Y:S01]  /*1cd0*/  UMOV UR40, 0x0 ;  /* 0x0000000000287882 */ /* 0x000fe20000000000 */
[----:B------:R-:W-:Y:S01]  /*1ce0*/  UMOV UR41, 0x1 ;  /* 0x0000000100297882 */ /* 0x000fe20000000000 */
[----:B------:R-:W-:Y:S02]  /*1cf0*/  ULEA.HI.SX32 UR32, UR32, 0x1, 0x19 ;  /* 0x0000000120207891 */ /* 0x000fe4000f8fca3f */
[----:B------:R-:W-:Y:S02]  /*1d00*/  @UP1 UIMAD.WIDE UR36, UR52, 0x2000000, UR40 ;  /* 0x02000000342418a5 */ /* 0x000fe4000f8e0228 */
[----:B------:R-:W-:Y:S02]  /*1d10*/  UIADD3 UR33, -UR33, URZ, URZ ;  /* 0x0000003f21217290 */ /* 0x000fe4000fffe13f */
[----:B------:R-:W-:-:S02]  /*1d20*/  UIADD3 UR48, -UR48, URZ, URZ ;  /* 0x0000003f30307290 */ /* 0x000fc4000fffe13f */
[----:B------:R-:W-:Y:S02]  /*1d30*/  ULOP3.LUT UR28, URZ, UR13, URZ, 0x33, !UPT ;  /* 0x0000000d3f1c7292 */ /* 0x000fe4000f8e333f */
[----:B------:R-:W-:Y:S01]  /*1d40*/  UIADD3 UR9, UR9, -0x80, URZ ;  /* 0xffffff8009097890 */ /* 0x000fe2000fffe03f */
[----:B------:R-:W-:Y:S02]  /*1d50*/  @!UP0 UMOV UR32, UR33 ;  /* 0x0000002100208c82 */ /* 0x000fe40008000000 */
[----:B------:R-:W-:Y:S01]  /*1d60*/  @UP1 UMOV UR48, UR37 ;  /* 0x0000002500301c82 */ /* 0x000fe20008000000 */
[----:B------:R-:W-:Y:S02]  /*1d70*/  UIADD3 UR10, UR28, UR10, URZ ;  /* 0x0000000a1c0a7290 */ /* 0x000fe4000fffe03f */
[----:B------:R-:W-:Y:S02]  /*1d80*/  UISETP.LT.AND UP0, UPT, UR32, UR48, UPT ;  /* 0x000000302000728c */ /* 0x000fe4000bf01270 */
[----:B------:R-:W-:-:S02]  /*1d90*/  USHF.L.U32 UR10, UR10, 0x7, URZ ;  /* 0x000000070a0a7899 */ /* 0x000fc4000800063f */
[----:B------:R-:W-:Y:S01]  /*1da0*/  USEL UR48, UR32, UR48, UP0 ;  /* 0x0000003020307287 */ /* 0x000fe20008000000 */
[----:B------:R-:W-:Y:S01]  /*1db0*/  ULDC UR28, c[0x0][0x480] ;  /* 0x00012000001c7ab9 */ /* 0x000fe20000000800 */
[----:B------:R-:W-:Y:S02]  /*1dc0*/  USHF.R.S32.HI UR32, URZ, 0x1f, UR9 ;  /* 0x0000001f3f207899 */ /* 0x000fe40008011409 */
[----:B------:R-:W-:Y:S01]  /*1dd0*/  IMAD.U32 R14, RZ, RZ, UR10 ;  /* 0x0000000aff0e7e24 */ /* 0x000fe2000f8e00ff */
[----:B------:R-:W-:Y:S02]  /*1de0*/  UIADD3 UR29, UR48, -0x1, URZ ;  /* 0xffffffff301d7890 */ /* 0x000fe4000fffe03f */
[----:B------:R-:W-:Y:S02]  /*1df0*/  ULEA.HI UR32, UR32, UR9, URZ, 0x7 ;  /* 0x0000000920207291 */ /* 0x000fe4000f8f383f */
[----:B------:R-:W-:Y:S02]  /*1e00*/  IADD3 R3, R13, 0x1, R14 ;  /* 0x000000010d037810 */ /* 0x000fe40007ffe00e */
[----:B------:R-:W-:Y:S01]  /*1e10*/  VIMNMX R12, RZ, UR29, !PT ;  /* 0x0000001dff0c7c48 */ /* 0x000fe2000ffe0100 */
[----:B------:R-:W-:-:S04]  /*1e20*/  USHF.R.S32.HI UR32, URZ, 0x7, UR32 ;  /* 0x000000073f207899 */ /* 0x000fc80008011420 */
[C---:B------:R-:W-:Y:S02]  /*1e30*/  IMAD R11, R12.reuse, -0x80, R11 ;  /* 0xffffff800c0b7824 */ /* 0x040fe400078e020b */
[----:B------:R-:W-:-:S05]  /*1e40*/  IMAD R12, R12, -0x80, R3 ;  /* 0xffffff800c0c7824 */ /* 0x000fca00078e0203 */
[----:B------:R-:W-:Y:S02]  /*1e50*/  VIMNMX R13, R11, R12, PT ;  /* 0x0000000c0b0d7248 */ /* 0x000fe40003fe0100 */
[----:B------:R-:W-:Y:S02]  /*1e60*/  VIADDMNMX R12, R12, 0x8, R11, PT ;  /* 0x000000080c0c7846 */ /* 0x000fe4000380010b */
[----:B------:R-:W-:Y:S02]  /*1e70*/  SHF.R.S32.HI R14, RZ, 0x1f, R13 ;  /* 0x0000001fff0e7819 */ /* 0x000fe4000001140d */
[----:B------:R-:W-:Y:S02]  /*1e80*/  SHF.R.S32.HI R11, RZ, 0x1f, R12 ;  /* 0x0000001fff0b7819 */ /* 0x000fe4000001140c */
[----:B------:R-:W-:Y:S02]  /*1e90*/  LEA.HI R14, R14, R13, RZ, 0x3 ;  /* 0x0000000d0e0e7211 */ /* 0x000fe400078f18ff */
[----:B------:R-:W-:-:S02]  /*1ea0*/  LEA.HI R11, R11, R12, RZ, 0x3 ;  /* 0x0000000c0b0b7211 */ /* 0x000fc400078f18ff */
[----:B------:R-:W-:Y:S02]  /*1eb0*/  LOP3.LUT R16, R14, 0xfffffff8, RZ, 0xc0, !PT ;  /* 0xfffffff80e107812 */ /* 0x000fe400078ec0ff */
[----:B------:R-:W-:Y:S02]  /*1ec0*/  SHF.R.S32.HI R14, RZ, 0x3, R14 ;  /* 0x00000003ff0e7819 */ /* 0x000fe4000001140e */
[CC--:B------:R-:W-:Y:S02]  /*1ed0*/  ISETP.NE.AND P0, PT, R13.reuse, R16.reuse, PT ;  /* 0x000000100d00720c */ /* 0x0c0fe40003f05270 */
[----:B------:R-:W-:Y:S02]  /*1ee0*/  IADD3 R15, -R14, 0x1, RZ ;  /* 0x000000010e0f7810 */ /* 0x000fe40007ffe1ff */
[C---:B------:R-:W-:Y:S02]  /*1ef0*/  ISETP.LT.AND P0, PT, R13.reuse, RZ, P0 ;  /* 0x000000ff0d00720c */ /* 0x040fe40000701270 */
[----:B------:R-:W-:Y:S01]  /*1f00*/  VIADDMNMX R16, R13, -R16, 0x2, PT ;  /* 0x000000020d107446 */ /* 0x000fe20003800910 */
[----:B------:R-:W-:Y:S10]  /*1f10*/  HGMMA.64x128x16.F32 R24, gdesc[UR24], R24 ;  /* 0x01e00000181879f0 */ /* 0x000ff40008700818 */
[----:B------:R-:W-:-:S05]  /*1f20*/  @!P0 IMAD.MOV R15, RZ, RZ, -R14 ;  /* 0x000000ffff0f8224 */ /* 0x000fca00078e0a0e */
[----:B------:R-:W-:-:S04]  /*1f30*/  IADD3 R16, -R16, R15, R15 ;  /* 0x0000000f10107210 */ /* 0x000fc80007ffe10f */
[----:B------:R-:W-:-:S05]  /*1f40*/  VIMNMX R16, R16, -0x20, !PT ;  /* 0xffffffe010107848 */ /* 0x000fca0007fe0100 */
[----:B------:R-:W-:-:S05]  /*1f50*/  VIADD R16, R16, 0x20 ;  /* 0x0000002010107836 */ /* 0x000fca0000000000 */
[----:B------:R-:W-:-:S04]  /*1f60*/  SHF.R.U32.HI R16, RZ, R16, R22 ;  /* 0x00000010ff107219 */ /* 0x000fc80000011616 */
[C---:B------:R-:W-:Y:S02]  /*1f70*/  R2P PR, R16.reuse, 0x7e ;  /* 0x0000007e10007804 */ /* 0x040fe40000000000 */
[----:B------:R-:W-:Y:S01]  /*1f80*/  LOP3.LUT R13, R16, 0x1, RZ, 0xc0, !PT ;  /* 0x00000001100d7812 */ /* 0x000fe200078ec0ff */
[----:B------:R-:W-:-:S12]  /*1f90*/  HGMMA.64x128x16.F32 R24, gdesc[UR20], R24 ;  /* 0x01e00000141879f0 */ /* 0x000fd80008700818 */
[----:B------:R-:W-:Y:S03]  /*1fa0*/  HGMMA.64x128x16.F32 R24, gdesc[UR16], R24, gsb0 ;  /* 0x01e00000101879f0 */ /* 0x000fe60008000818 */
[----:B------:R-:W-:Y:S02]  /*1fb0*/  WARPGROUP.DEPBAR.LE gsb0, 0x0 ;  /* 0x00008000000079c5 */ /* 0x000fe40000010000 */
[----:B------:R-:W-:Y:S02]  /*1fc0*/  FSEL R25, R25, -INF , P1 ;  /* 0xff80000019197808 */ /* 0x000fe40000800000 */
[----:B------:R-:W-:Y:S02]  /*1fd0*/  FSEL R28, R28, -INF , P2 ;  /* 0xff8000001c1c7808 */ /* 0x000fe40001000000 */
[----:B------:R-:W-:Y:S02]  /*1fe0*/  FSEL R29, R29, -INF , P3 ;  /* 0xff8000001d1d7808 */ /* 0x000fe40001800000 */
[----:B------:R-:W-:-:S02]  /*1ff0*/  FSEL R17, R32, -INF , P4 ;  /* 0xff80000020117808 */ /* 0x000fc40002000000 */
[----:B------:R-:W-:Y:S02]  /*2000*/  FSEL R14, R33, -INF , P5 ;  /* 0xff800000210e7808 */ /* 0x000fe40002800000 */
[----:B------:R-:W-:Y:S02]  /*2010*/  FSEL R19, R36, -INF , P6 ;  /* 0xff80000024137808 */ /* 0x000fe40003000000 */
[----:B------:R-:W-:Y:S02]  /*2020*/  R2P PR, R16.B1, 0x7f ;  /* 0x0000007f10007804 */ /* 0x000fe40000001000 */
[----:B------:R-:W-:-:S03]  /*2030*/  FMNMX R15, R28, R19, !PT ;  /* 0x000000131c0f7209 */ /* 0x000fc60007800000 */
[----:B------:R-:W-:Y:S02]  /*2040*/  FSEL R40, R40, -INF , P0 ;  /* 0xff80000028287808 */ /* 0x000fe40000000000 */
[----:B------:R-:W-:Y:S02]  /*2050*/  FSEL R41, R41, -INF , P1 ;  /* 0xff80000029297808 */ /* 0x000fe40000800000 */
[----:B------:R-:W-:Y:S02]  /*2060*/  FSEL R44, R44, -INF , P2 ;  /* 0xff8000002c2c7808 */ /* 0x000fe40001000000 */
[----:B------:R-:W-:Y:S02]  /*2070*/  FSEL R45, R45, -INF , P3 ;  /* 0xff8000002d2d7808 */ /* 0x000fe40001800000 */
[----:B------:R-:W-:Y:S02]  /*2080*/  FSEL R48, R48, -INF , P4 ;  /* 0xff80000030307808 */ /* 0x000fe40002000000 */
[----:B------:R-:W-:-:S02]  /*2090*/  FSEL R49, R49, -INF , P5 ;  /* 0xff80000031317808 */ /* 0x000fc40002800000 */
[----:B------:R-:W-:Y:S02]  /*20a0*/  FSEL R52, R52, -INF , P6 ;  /* 0xff80000034347808 */ /* 0x000fe40003000000 */
[----:B------:R-:W-:Y:S02]  /*20b0*/  R2P PR, R16.B2, 0x7f ;  /* 0x0000007f10007804 */ /* 0x000fe40000002000 */
[----:B------:R-:W-:-:S03]  /*20c0*/  FMNMX R15, R44, R15, !PT ;  /* 0x0000000f2c0f7209 */ /* 0x000fc60007800000 */
[----:B------:R-:W-:Y:S02]  /*20d0*/  FSEL R56, R56, -INF , P0 ;  /* 0xff80000038387808 */ /* 0x000fe40000000000 */
[----:B------:R-:W-:Y:S02]  /*20e0*/  ISETP.NE.U32.AND P0, PT, R13, 0x1, PT ;  /* 0x000000010d00780c */ /* 0x000fe40003f05070 */
[----:B------:R-:W-:Y:S02]  /*20f0*/  FSEL R57, R57, -INF , P1 ;  /* 0xff80000039397808 */ /* 0x000fe40000800000 */
[----:B------:R-:W-:Y:S02]  /*2100*/  FSEL R24, R24, -INF , !P0 ;  /* 0xff80000018187808 */ /* 0x000fe40004000000 */
[----:B------:R-:W-:Y:S02]  /*2110*/  LOP3.LUT P0, RZ, R16, 0x80, RZ, 0xc0, !PT ;  /* 0x0000008010ff7812 */ /* 0x000fe4000780c0ff */
[----:B------:R-:W-:-:S02]  /*2120*/  FSEL R60, R60, -INF , P2 ;  /* 0xff8000003c3c7808 */ /* 0x000fc40001000000 */
[----:B------:R-:W-:Y:S02]  /*2130*/  FSEL R18, R37, -INF , P0 ;  /* 0xff80000025127808 */ /* 0x000fe40000000000 */
[C---:B------:R-:W-:Y:S02]  /*2140*/  LOP3.LUT P0, RZ, R16.reuse, 0x8000, RZ, 0xc0, !PT ;  /* 0x0000800010ff7812 */ /* 0x040fe4000780c0ff */
[----:B------:R-:W-:Y:S02]  /*2150*/  FSEL R61, R61, -INF , P3 ;  /* 0xff8000003d3d7808 */ /* 0x000fe40001800000 */
[----:B------:R-:W-:Y:S02]  /*2160*/  FSEL R53, R53, -INF , P0 ;  /* 0xff80000035357808 */ /* 0x000fe40000000000 */
[----:B------:R-:W-:Y:S02]  /*2170*/  LOP3.LUT P0, RZ, R16, 0x800000, RZ, 0xc0, !PT ;  /* 0x0080000010ff7812 */ /* 0x000fe4000780c0ff */
[----:B------:R-:W-:-:S02]  /*2180*/  FSEL R64, R64, -INF , P4 ;  /* 0xff80000040407808 */ /* 0x000fc40002000000 */
[----:B------:R-:W-:Y:S02]  /*2190*/  FSEL R69, R69, -INF , P0 ;  /* 0xff80000045457808 */ /* 0x000fe40000000000 */
[----:B------:R-:W-:Y:S02]  /*21a0*/  FSEL R65, R65, -INF , P5 ;  /* 0xff80000041417808 */ /* 0x000fe40002800000 */
[----:B------:R-:W-:Y:S02]  /*21b0*/  FSEL R68, R68, -INF , P6 ;  /* 0xff80000044447808 */ /* 0x000fe40003000000 */
[----:B------:R-:W-:Y:S02]  /*21c0*/  R2P PR, R16.B3, 0x7f ;  /* 0x0000007f10007804 */ /* 0x000fe40000003000 */
[----:B------:R-:W-:Y:S02]  /*21d0*/  FMNMX R13, R24, R17, !PT ;  /* 0x00000011180d7209 */ /* 0x000fe40007800000 */
[----:B------:R-:W-:-:S02]  /*21e0*/  FMNMX R20, R29, R18, !PT ;  /* 0x000000121d147209 */ /* 0x000fc40007800000 */
[----:B------:R-:W-:Y:S02]  /*21f0*/  FSEL R72, R72, -INF , P0 ;  /* 0xff80000048487808 */ /* 0x000fe40000000000 */
[----:B------:R-:W-:Y:S02]  /*2200*/  ISETP.GT.AND P0, PT, R16, -0x1, PT ;  /* 0xffffffff1000780c */ /* 0x000fe40003f04270 */
[----:B------:R-:W-:Y:S02]  /*2210*/  FMNMX R16, R25, R14, !PT ;  /* 0x0000000e19107209 */ /* 0x000fe40007800000 */
[----:B------:R-:W-:Y:S02]  /*2220*/  FMNMX R13, R40, R13, !PT ;  /* 0x0000000d280d7209 */ /* 0x000fe40007800000 */
[----:B------:R-:W-:Y:S02]  /*2230*/  FMNMX R16, R41, R16, !PT ;  /* 0x0000001029107209 */ /* 0x000fe40007800000 */
[----:B------:R-:W-:-:S02]  /*2240*/  FMNMX R20, R45, R20, !PT ;  /* 0x000000142d147209 */ /* 0x000fc40007800000 */
[----:B------:R-:W-:Y:S02]  /*2250*/  FMNMX R13, R48, R13, !PT ;  /* 0x0000000d300d7209 */ /* 0x000fe40007800000 */
[----:B------:R-:W-:Y:S02]  /*2260*/  FMNMX R16, R49, R16, !PT ;  /* 0x0000001031107209 */ /* 0x000fe40007800000 */
[----:B------:R-:W-:Y:S02]  /*2270*/  FMNMX R15, R52, R15, !PT ;  /* 0x0000000f340f7209 */ /* 0x000fe40007800000 */
[----:B------:R-:W-:Y:S02]  /*2280*/  FMNMX R20, R53, R20, !PT ;  /* 0x0000001435147209 */ /* 0x000fe40007800000 */
[----:B------:R-:W-:Y:S02]  /*2290*/  FMNMX R13, R56, R13, !PT ;  /* 0x0000000d380d7209 */ /* 0x000fe40007800000 */
[----:B------:R-:W-:-:S02]  /*22a0*/  FMNMX R16, R57, R16, !PT ;  /* 0x0000001039107209 */ /* 0x000fc40007800000 */
[----:B------:R-:W-:Y:S02]  /*22b0*/  FMNMX R15, R60, R15, !PT ;  /* 0x0000000f3c0f7209 */ /* 0x000fe40007800000 */
[----:B------:R-:W-:Y:S02]  /*22c0*/  FMNMX R20, R61, R20, !PT ;  /* 0x000000143d147209 */ /* 0x000fe40007800000 */
[----:B------:R-:W-:Y:S02]  /*22d0*/  FSEL R73, R73, -INF , P1 ;  /* 0xff80000049497808 */ /* 0x000fe40000800000 */
[----:B------:R-:W-:Y:S02]  /*22e0*/  FSEL R76, R76, -INF , P2 ;  /* 0xff8000004c4c7808 */ /* 0x000fe40001000000 */
[----:B------:R-:W-:Y:S02]  /*22f0*/  FSEL R77, R77, -INF , P3 ;  /* 0xff8000004d4d7808 */ /* 0x000fe40001800000 */
[----:B------:R-:W-:-:S02]  /*2300*/  FMNMX R13, R64, R13, !PT ;  /* 0x0000000d400d7209 */ /* 0x000fc40007800000 */
[----:B------:R-:W-:Y:S02]  /*2310*/  FMNMX R16, R65, R16, !PT ;  /* 0x0000001041107209 */ /* 0x000fe40007800000 */
[----:B------:R-:W-:Y:S02]  /*2320*/  FMNMX R15, R68, R15, !PT ;  /* 0x0000000f440f7209 */ /* 0x000fe40007800000 */
[----:B------:R-:W-:Y:S02]  /*2330*/  FMNMX R20, R69, R20, !PT ;  /* 0x0000001445147209 */ /* 0x000fe40007800000 */
[----:B------:R-:W-:Y:S02]  /*2340*/  FSEL R85, R85, -INF , !P0 ;  /* 0xff80000055557808 */ /* 0x000fe40004000000 */
[----:B------:R-:W-:Y:S02]  /*2350*/  FSEL R80, R80, -INF , P4 ;  /* 0xff80000050507808 */ /* 0x000fe40002000000 */
[----:B------:R-:W-:-:S02]  /*2360*/  FSEL R81, R81, -INF , P5 ;  /* 0xff80000051517808 */ /* 0x000fc40002800000 */
[----:B------:R-:W-:Y:S02]  /*2370*/  FSEL R84, R84, -INF , P6 ;  /* 0xff80000054547808 */ /* 0x000fe40003000000 */
[----:B------:R-:W-:Y:S02]  /*2380*/  FMNMX R13, R72, R13, !PT ;  /* 0x0000000d480d7209 */ /* 0x000fe40007800000 */
        /* <DEDUP_REMOVED lines=9> */
[----:B------:R-:W-:-:S02]  /*2420*/  SHF.R.S32.HI R15, RZ, 0x3, R11 ;  /* 0x00000003ff0f7819 */ /* 0x000fc4000001140b */
[----:B------:R-:W-:-:S05]  /*2430*/  FMNMX R20, R13, R20, !PT ;  /* 0x000000140d147209 */ /* 0x000fca0007800000 */
[----:B------:R-:W1:Y:S02]  /*2440*/  SHFL.BFLY PT, R13, R20, 0x2, 0x1f ;  /* 0x0c401f00140d7f89 */ /* 0x000e6400000e0000 */
[----:B-1----:R-:W-:Y:S02]  /*2450*/  FMNMX R21, R20, R13, !PT ;  /* 0x0000000d14157209 */ /* 0x002fe40007800000 */
[----:B------:R-:W-:-:S03]  /*2460*/  LOP3.LUT R13, R11, 0xfffffff8, RZ, 0xc0, !PT ;  /* 0xfffffff80b0d7812 */ /* 0x000fc600078ec0ff */
[----:B------:R-:W1:Y:S01]  /*2470*/  SHFL.BFLY PT, R16, R21, 0x1, 0x1f ;  /* 0x0c201f0015107f89 */ /* 0x000e6200000e0000 */
[CC--:B------:R-:W-:Y:S02]  /*2480*/  ISETP.NE.AND P0, PT, R12.reuse, R13.reuse, PT ;  /* 0x0000000d0c00720c */ /* 0x0c0fe40003f05270 */
[C---:B------:R-:W-:Y:S02]  /*2490*/  VIADDMNMX R13, R12.reuse, -R13, 0x2, PT ;  /* 0x000000020c0d7446 */ /* 0x040fe4000380090d */
[----:B------:R-:W-:Y:S02]  /*24a0*/  ISETP.LT.AND P0, PT, R12, RZ, P0 ;  /* 0x000000ff0c00720c */ /* 0x000fe40000701270 */
[----:B-1----:R-:W-:Y:S02]  /*24b0*/  FMNMX R11, R21, R16, !PT ;  /* 0x00000010150b7209 */ /* 0x002fe40007800000 */
[----:B------:R-:W-:-:S09]  /*24c0*/  IADD3 R16, -R15, 0x1, RZ ;  /* 0x000000010f107810 */ /* 0x000fd20007ffe1ff */
[----:B------:R-:W-:Y:S01]  /*24d0*/  @!P0 IMAD.MOV R16, RZ, RZ, -R15 ;  /* 0x000000ffff108224 */ /* 0x000fe200078e0a0f */
[----:B------:R-:W-:-:S04]  /*24e0*/  FSETP.NEU.AND P1, PT, R11, -INF , PT ;  /* 0xff8000000b00780b */ /* 0x000fc80003f2d000 */
[----:B------:R-:W-:Y:S02]  /*24f0*/  IADD3 R13, -R13, R16, R16 ;  /* 0x000000100d0d7210 */ /* 0x000fe40007ffe110 */
[----:B------:R-:W-:Y:S02]  /*2500*/  FSEL R12, R11, RZ, P1 ;  /* 0x000000ff0b0c7208 */ /* 0x000fe40000800000 */
[----:B------:R-:W-:-:S03]  /*2510*/  VIMNMX R13, R13, -0x20, !PT ;  /* 0xffffffe00d0d7848 */ /* 0x000fc60007fe0100 */
[----:B------:R-:W-:Y:S02]  /*2520*/  FMUL R20, R12, UR28 ;  /* 0x0000001c0c147c20 */ /* 0x000fe40008400000 */
[----:B------:R-:W-:Y:S02]  /*2530*/  VIADD R13, R13, 0x20 ;  /* 0x000000200d0d7836 */ /* 0x000fe40000000000 */
[--C-:B------:R-:W-:Y:S01]  /*2540*/  FFMA R124, R17, UR28, -R20.reuse ;  /* 0x0000001c117c7c23 */ /* 0x100fe20008000814 */
[--C-:B------:R-:W-:Y:S01]  /*2550*/  FFMA R17, R14, UR28, -R20.reuse ;  /* 0x0000001c0e117c23 */ /* 0x100fe20008000814 */
[----:B------:R-:W-:Y:S01]  /*2560*/  FFMA R126, R19, UR28, -R20 ;  /* 0x0000001c137e7c23 */ /* 0x000fe20008000814 */
[----:B------:R-:W-:Y:S01]  /*2570*/  SHF.R.U32.HI R12, RZ, R13, R22 ;  /* 0x0000000dff0c7219 */ /* 0x000fe20000011616 */
[--C-:B------:R-:W-:Y:S01]  /*2580*/  FFMA R19, R18, UR28, -R20.reuse ;  /* 0x0000001c12137c23 */ /* 0x100fe20008000814 */
[--C-:B------:R-:W-:Y:S01]  /*2590*/  FFMA R15, R29, UR28, -R20.reuse ;  /* 0x0000001c1d0f7c23 */ /* 0x100fe20008000814 */
[--C-:B------:R-:W-:Y:S01]  /*25a0*/  FFMA R21, R41, UR28, -R20.reuse ;  /* 0x0000001c29157c23 */ /* 0x100fe20008000814 */
[----:B------:R-:W-:Y:S01]  /*25b0*/  R2P PR, R12, 0x7e ;  /* 0x0000007e0c007804 */ /* 0x000fe20000000000 */
[--C-:B------:R-:W-:Y:S01]  /*25c0*/  FFMA R120, R24, UR28, -R20.reuse ;  /* 0x0000001c18787c23 */ /* 0x100fe20008000814 */
[----:B------:R-:W-:Y:S01]  /*25d0*/  LOP3.LUT R14, R12, 0x1, RZ, 0xc0, !PT ;  /* 0x000000010c0e7812 */ /* 0x000fe200078ec0ff */
[--C-:B------:R-:W-:Y:S01]  /*25e0*/  FFMA R13, R25, UR28, -R20.reuse ;  /* 0x0000001c190d7c23 */ /* 0x100fe20008000814 */
[--C-:B------:R-:W-:Y:S01]  /*25f0*/  FFMA R122, R28, UR28, -R20.reuse ;  /* 0x0000001c1c7a7c23 */ /* 0x100fe20008000814 */
[----:B------:R-:W-:Y:S01]  /*2600*/  FSEL R16, R27, -INF , P1 ;  /* 0xff8000001b107808 */ /* 0x000fe20000800000 */
[----:B------:R-:W-:Y:S01]  /*2610*/  MUFU.EX2 R15, R15 ;  /* 0x0000000f000f7308 */ /* 0x000fe20000000800 */
[----:B------:R-:W-:Y:S01]  /*2620*/  FSEL R30, R30, -INF , P2 ;  /* 0xff8000001e1e7808 */ /* 0x000fe20001000000 */
[--C-:B------:R-:W-:Y:S01]  /*2630*/  FFMA R128, R40, UR28, -R20.reuse ;  /* 0x0000001c28807c23 */ /* 0x100fe20008000814 */
[----:B------:R-:W-:Y:S01]  /*2640*/  FSEL R31, R31, -INF , P3 ;  /* 0xff8000001f1f7808 */ /* 0x000fe20001800000 */
[--C-:B------:R-:W-:Y:S01]  /*2650*/  FFMA R130, R44, UR28, -R20.reuse ;  /* 0x0000001c2c827c23 */ /* 0x100fe20008000814 */
[----:B------:R-:W-:Y:S01]  /*2660*/  FSEL R33, R34, -INF , P4 ;  /* 0xff80000022217808 */ /* 0x000fe20002000000 */
[--C-:B------:R-:W-:Y:S01]  /*2670*/  FFMA R23, R45, UR28, -R20.reuse ;  /* 0x0000001c2d177c23 */ /* 0x100fe20008000814 */
[----:B------:R-:W-:Y:S01]  /*2680*/  FSEL R35, R35, -INF , P5 ;  /* 0xff80000023237808 */ /* 0x000fe20002800000 */
[----:B------:R-:W-:Y:S01]  /*2690*/  MUFU.EX2 R120, R120 ;  /* 0x0000007800787308 */ /* 0x000fe20000000800 */
[----:B------:R-:W-:Y:S01]  /*26a0*/  FSEL R37, R38, -INF , P6 ;  /* 0xff80000026257808 */ /* 0x000fe20003000000 */
[--C-:B------:R-:W-:Y:S01]  /*26b0*/  FFMA R132, R48, UR28, -R20.reuse ;  /* 0x0000001c30847c23 */ /* 0x100fe20008000814 */
[----:B------:R-:W-:Y:S01]  /*26c0*/  R2P PR, R12.B1, 0x7f ;  /* 0x0000007f0c007804 */ /* 0x000fe20000001000 */
[--C-:B------:R-:W-:Y:S01]  /*26d0*/  FFMA R25, R49, UR28, -R20.reuse ;  /* 0x0000001c31197c23 */ /* 0x100fe20008000814 */
[----:B------:R-:W-:Y:S01]  /*26e0*/  FMNMX R29, R30, R37, !PT ;  /* 0x000000251e1d7209 */ /* 0x000fe20007800000 */
        /* <DEDUP_REMOVED lines=14> */
[----:B------:R-:W-:Y:S01]  /*27d0*/  FSEL R54, R54, -INF , P6 ;  /* 0xff80000036367808 */ /* 0x000fe20003000000 */
[--C-:B------:R-:W-:Y:S01]  /*27e0*/  FFMA R68, R68, UR28, -R20.reuse ;  /* 0x0000001c44447c23 */ /* 0x100fe20008000814 */
[----:B------:R-:W-:Y:S01]  /*27f0*/  R2P PR, R12.B2, 0x7f ;  /* 0x0000007f0c007804 */ /* 0x000fe20000002000 */
[--C-:B------:R-:W-:Y:S01]  /*2800*/  FFMA R69, R69, UR28, -R20.reuse ;  /* 0x0000001c45457c23 */ /* 0x100fe20008000814 */
[----:B------:R-:W-:Y:S01]  /*2810*/  FMNMX R29, R46, R29, !PT ;  /* 0x0000001d2e1d7209 */ /* 0x000fe20007800000 */
[----:B------:R-:W-:Y:S01]  /*2820*/  MUFU.EX2 R124, R124 ;  /* 0x0000007c007c7308 */ /* 0x000fe20000000800 */
[--C-:B------:R-:W-:Y:S01]  /*2830*/  FFMA R72, R72, UR28, -R20.reuse ;  /* 0x0000001c48487c23 */ /* 0x100fe20008000814 */
[----:B------:R-:W-:Y:S01]  /*2840*/  FSEL R58, R58, -INF , P0 ;  /* 0xff8000003a3a7808 */ /* 0x000fe20000000000 */
[--C-:B------:R-:W-:Y:S01]  /*2850*/  FFMA R73, R73, UR28, -R20.reuse ;  /* 0x0000001c49497c23 */ /* 0x100fe20008000814 */
[----:B------:R-:W-:Y:S01]  /*2860*/  ISETP.NE.U32.AND P0, PT, R14, 0x1, PT ;  /* 0x000000010e00780c */ /* 0x000fe20003f05070 */
[--C-:B------:R-:W-:Y:S01]  /*2870*/  FFMA R76, R76, UR28, -R20.reuse ;  /* 0x0000001c4c4c7c23 */ /* 0x100fe20008000814 */
[----:B------:R-:W-:Y:S01]  /*2880*/  FSEL R59, R59, -INF , P1 ;  /* 0xff8000003b3b7808 */ /* 0x000fe20000800000 */
[--C-:B------:R-:W-:Y:S01]  /*2890*/  FFMA R77, R77, UR28, -R20.reuse ;  /* 0x0000001c4d4d7c23 */ /* 0x100fe20008000814 */
[----:B------:R-:W-:Y:S01]  /*28a0*/  FSEL R26, R26, -INF , !P0 ;  /* 0xff8000001a1a7808 */ /* 0x000fe20004000000 */
[----:B------:R-:W-:Y:S01]  /*28b0*/  MUFU.EX2 R17, R17 ;  /* 0x0000001100117308 */ /* 0x000fe20000000800 */
[----:B------:R-:W-:Y:S01]  /*28c0*/  LOP3.LUT P0, RZ, R12, 0x80, RZ, 0xc0, !PT ;  /* 0x000000800cff7812 */ /* 0x000fe2000780c0ff */
[--C-:B------:R-:W-:Y:S01]  /*28d0*/  FFMA R80, R80, UR28, -R20.reuse ;  /* 0x0000001c50507c23 */ /* 0x100fe20008000814 */
[----:B------:R-:W-:Y:S01]  /*28e0*/  FSEL R62, R62, -INF , P2 ;  /* 0xff8000003e3e7808 */ /* 0x000fe20001000000 */
[--C-:B------:R-:W-:Y:S01]  /*28f0*/  FFMA R81, R81, UR28, -R20.reuse ;  /* 0x0000001c51517c23 */ /* 0x100fe20008000814 */
[----:B------:R-:W-:Y:S01]  /*2900*/  FSEL R18, R39, -INF , P0 ;  /* 0xff80000027127808 */ /* 0x000fe20000000000 */
[----:B------:R-:W-:Y:S01]  /*2910*/  FFMA R84, R84, UR28, -R20 ;  /* 0x0000001c54547c23 */ /* 0x000fe20008000814 */
[----:B------:R-:W-:Y:S01]  /*2920*/  LOP3.LUT P0, RZ, R12, 0x8000, RZ, 0xc0, !PT ;  /* 0x000080000cff7812 */ /* 0x000fe2000780c0ff */
[----:B------:R-:W-:Y:S01]  /*2930*/  MUFU.EX2 R126, R126 ;  /* 0x0000007e007e7308 */ /* 0x000fe20000000800 */
[----:B------:R-:W-:-:S02]  /*2940*/  FSEL R63, R63, -INF , P3 ;  /* 0xff8000003f3f7808 */ /* 0x000fc40001800000 */
[----:B------:R-:W-:Y:S02]  /*2950*/  FSEL R55, R55, -INF , P0 ;  /* 0xff80000037377808 */ /* 0x000fe40000000000 */
[----:B------:R-:W-:Y:S02]  /*2960*/  LOP3.LUT P0, RZ, R12, 0x800000, RZ, 0xc0, !PT ;  /* 0x008000000cff7812 */ /* 0x000fe4000780c0ff */
[----:B------:R-:W-:Y:S01]  /*2970*/  FSEL R66, R66, -INF , P4 ;  /* 0xff80000042427808 */ /* 0x000fe20002000000 */
[----:B------:R-:W-:Y:S01]  /*2980*/  MUFU.EX2 R19, R19 ;  /* 0x0000001300137308 */ /* 0x000fe20000000800 */
[----:B------:R-:W-:Y:S02]  /*2990*/  FSEL R71, R71, -INF , P0 ;  /* 0xff80000047477808 */ /* 0x000fe40000000000 */
[----:B------:R-:W-:Y:S02]  /*29a0*/  FSEL R67, R67, -INF , P5 ;  /* 0xff80000043437808 */ /* 0x000fe40002800000 */
[----:B------:R-:W-:-:S02]  /*29b0*/  FSEL R70, R70, -INF , P6 ;  /* 0xff80000046467808 */ /* 0x000fc40003000000 */
[----:B------:R-:W-:Y:S01]  /*29c0*/  R2P PR, R12.B3, 0x7f ;  /* 0x0000007f0c007804 */ /* 0x000fe20000003000 */
[----:B------:R-:W-:Y:S01]  /*29d0*/  MUFU.EX2 R128, R128 ;  /* 0x0000008000807308 */ /* 0x000fe20000000800 */
[----:B------:R-:W-:Y:S02]  /*29e0*/  FMNMX R27, R26, R33, !PT ;  /* 0x000000211a1b7209 */ /* 0x000fe40007800000 */
[----:B------:R-:W-:Y:S02]  /*29f0*/  FMNMX R14, R31, R18, !PT ;  /* 0x000000121f0e7209 */ /* 0x000fe40007800000 */
[----:B------:R-:W-:Y:S02]  /*2a00*/  FSEL R74, R74, -INF , P0 ;  /* 0xff8000004a4a7808 */ /* 0x000fe40000000000 */
[----:B------:R-:W-:Y:S01]  /*2a10*/  ISETP.GT.AND P0, PT, R12, -0x1, PT ;  /* 0xffffffff0c00780c */ /* 0x000fe20003f04270 */
[----:B------:R-:W-:Y:S01]  /*2a20*/  MUFU.EX2 R21, R21 ;  /* 0x0000001500157308 */ /* 0x000fe20000000800 */
[----:B------:R-:W-:-:S02]  /*2a30*/  FMNMX R12, R16, R35, !PT ;  /* 0x00000023100c7209 */ /* 0x000fc40007800000 */
[----:B------:R-:W-:Y:S01]  /*2a40*/  FMNMX R39, R42, R27, !PT ;  /* 0x0000001b2a277209 */ /* 0x000fe20007800000 */
[----:B------:R-:W-:Y:S01]  /*2a50*/  FFMA R27, R53, UR28, -R20 ;  /* 0x0000001c351b7c23 */ /* 0x000fe20008000814 */
[----:B------:R-:W-:Y:S02]  /*2a60*/  FMNMX R12, R43, R12, !PT ;  /* 0x0000000c2b0c7209 */ /* 0x000fe40007800000 */
[----:B------:R-:W-:Y:S01]  /*2a70*/  FMNMX R14, R47, R14, !PT ;  /* 0x0000000e2f0e7209 */ /* 0x000fe20007800000 */
[----:B------:R-:W-:Y:S01]  /*2a80*/  MUFU.EX2 R130, R130 ;  /* 0x0000008200827308 */ /* 0x000fe20000000800 */
[----:B------:R-:W-:Y:S02]  /*2a90*/  FMNMX R39, R50, R39, !PT ;  /* 0x0000002732277209 */ /* 0x000fe40007800000 */
[----:B------:R-:W-:Y:S02]  /*2aa0*/  FMNMX R12, R51, R12, !PT ;  /* 0x0000000c330c7209 */ /* 0x000fe40007800000 */
[----:B------:R-:W-:-:S02]  /*2ab0*/  FMNMX R29, R54, R29, !PT ;  /* 0x0000001d361d7209 */ /* 0x000fc40007800000 */
[----:B------:R-:W-:Y:S01]  /*2ac0*/  FMNMX R14, R55, R14, !PT ;  /* 0x0000000e370e7209 */ /* 0x000fe20007800000 */
[----:B------:R-:W-:Y:S01]  /*2ad0*/  MUFU.EX2 R23, R23 ;  /* 0x0000001700177308 */ /* 0x000fe20000000800 */
[----:B------:R-:W-:Y:S02]  /*2ae0*/  FMNMX R39, R58, R39, !PT ;  /* 0x000000273a277209 */ /* 0x000fe40007800000 */
[----:B------:R-:W-:Y:S02]  /*2af0*/  FMNMX R12, R59, R12, !PT ;  /* 0x0000000c3b0c7209 */ /* 0x000fe40007800000 */
[----:B------:R-:W-:Y:S01]  /*2b00*/  FMNMX R41, R62, R29, !PT ;  /* 0x0000001d3e297209 */ /* 0x000fe20007800000 */
[--C-:B------:R-:W-:Y:S01]  /*2b10*/  FFMA R29, R57, UR28, -R20.reuse ;  /* 0x0000001c391d7c23 */ /* 0x100fe20008000814 */
[----:B------:R-:W-:Y:S01]  /*2b20*/  FMNMX R14, R63, R14, !PT ;  /* 0x0000000e3f0e7209 */ /* 0x000fe20007800000 */
[----:B------:R-:W-:Y:S01]  /*2b30*/  FFMA R20, R85, UR28, -R20 ;  /* 0x0000001c55147c23 */ /* 0x000fe20008000814 */
[----:B------:R-:W-:Y:S01]  /*2b40*/  FSEL R75, R75, -INF , P1 ;  /* 0xff8000004b4b7808 */ /* 0x000fe20000800000 */
[----:B------:R-:W-:Y:S01]  /*2b50*/  MUFU.EX2 R132, R132 ;  /* 0x0000008400847308 */ /* 0x000fe20000000800 */
[----:B------:R-:W-:-:S02]  /*2b60*/  FSEL R78, R78, -INF , P2 ;  /* 0xff8000004e4e7808 */ /* 0x000fc40001000000 */
[----:B------:R-:W-:Y:S02]  /*2b70*/  FSEL R79, R79, -INF , P3 ;  /* 0xff8000004f4f7808 */ /* 0x000fe40001800000 */
[----:B------:R-:W-:Y:S02]  /*2b80*/  FMNMX R39, R66, R39, !PT ;  /* 0x0000002742277209 */ /* 0x000fe40007800000 */
[----:B------:R-:W-:Y:S01]  /*2b90*/  FMNMX R12, R67, R12, !PT ;  /* 0x0000000c430c7209 */ /* 0x000fe20007800000 */
[----:B------:R-:W-:Y:S01]  /*2ba0*/  MUFU.EX2 R25, R25 ;  /* 0x0000001900197308 */ /* 0x000fe20000000800 */
[----:B------:R-:W-:Y:S02]  /*2bb0*/  FMNMX R41, R70, R41, !PT ;  /* 0x0000002946297209 */ /* 0x000fe40007800000 */
[----:B------:R-:W-:Y:S02]  /*2bc0*/  FMNMX R14, R71, R14, !PT ;  /* 0x0000000e470e7209 */ /* 0x000fe40007800000 */
[----:B------:R-:W-:-:S02]  /*2bd0*/  FSEL R87, R87, -INF , !P0 ;  /* 0xff80000057577808 */ /* 0x000fc40004000000 */
[----:B------:R-:W-:Y:S01]  /*2be0*/  FSEL R82, R82, -INF , P4 ;  /* 0xff80000052527808 */ /* 0x000fe20002000000 */
[----:B------:R-:W-:Y:S01]  /*2bf0*/  MUFU.EX2 R134, R134 ;  /* 0x0000008600867308 */ /* 0x000fe20000000800 */
[----:B------:R-:W-:Y:S02]  /*2c00*/  FSEL R83, R83, -INF , P5 ;  /* 0xff80000053537808 */ /* 0x000fe40002800000 */
[----:B------:R-:W-:Y:S02]  /*2c10*/  FSEL R86, R86, -INF , P6 ;  /* 0xff80000056567808 */ /* 0x000fe40003000000 */
[----:B------:R-:W-:Y:S02]  /*2c20*/  FMNMX R39, R74, R39, !PT ;  /* 0x000000274a277209 */ /* 0x000fe40007800000 */
[----:B------:R-:W-:Y:S01]  /*2c30*/  FMNMX R12, R75, R12, !PT ;  /* 0x0000000c4b0c7209 */ /* 0x000fe20007800000 */
[----:B------:R-:W-:Y:S01]  /*2c40*/  MUFU.EX2 R27, R27 ;  /* 0x0000001b001b7308 */ /* 0x000fe20000000800 */
[----:B------:R-:W-:-:S02]  /*2c50*/  FMNMX R41, R78, R41, !PT ;  /* 0x000000294e297209 */ /* 0x000fc40007800000 */
[----:B------:R-:W-:Y:S02]  /*2c60*/  FMNMX R14, R79, R14, !PT ;  /* 0x0000000e4f0e7209 */ /* 0x000fe40007800000 */
        /* <DEDUP_REMOVED lines=8> */
[----:B------:R-:W-:Y:S02]  /*2cf0*/  ISETP.NE.AND P2, PT, R2, RZ, PT ;  /* 0x000000ff0200720c */ /* 0x000fe40003f45270 */
[----:B------:R-:W-:-:S05]  /*2d00*/  FMNMX R12, R12, R41, !PT ;  /* 0x000000290c0c7209 */ /* 0x000fca0007800000 */
[----:B------:R-:W1:Y:S01]  /*2d10*/  SHFL.BFLY PT, R39, R12, 0x2, 0x1f ;  /* 0x0c401f000c277f89 */ /* 0x000e6200000e0000 */
[----:B------:R-:W-:Y:S08]  /*2d20*/  MUFU.EX2 R138, R138 ;  /* 0x0000008a008a7308 */ /* 0x000ff00000000800 */
[----:B------:R-:W-:Y:S08]  /*2d30*/  MUFU.EX2 R61, R61 ;  /* 0x0000003d003d7308 */ /* 0x000ff00000000800 */
[----:B------:R-:W-:Y:S01]  /*2d40*/  MUFU.EX2 R64, R64 ;  /* 0x0000004000407308 */ /* 0x000fe20000000800 */
[----:B-1----:R-:W-:-:S07]  /*2d50*/  FMNMX R39, R12, R39, !PT ;  /* 0x000000270c277209 */ /* 0x002fce0007800000 */
[----:B------:R-:W1:Y:S01]  /*2d60*/  MUFU.EX2 R65, R65 ;  /* 0x0000004100417308 */ /* 0x000e620000000800 */
[----:B------:R-:W2:Y:S07]  /*2d70*/  SHFL.BFLY PT, R14, R39, 0x1, 0x1f ;  /* 0x0c201f00270e7f89 */ /* 0x000eae00000e0000 */
[----:B------:R-:W-:Y:S08]  /*2d80*/  MUFU.EX2 R68, R68 ;  /* 0x0000004400447308 */ /* 0x000ff00000000800 */
[----:B------:R-:W3:Y:S01]  /*2d90*/  MUFU.EX2 R69, R69 ;  /* 0x0000004500457308 */ /* 0x000ee20000000800 */
[----:B-1----:R-:W-:-:S07]  /*2da0*/  F2FP.F16.F32.PACK_AB R140, R65, R64 ;  /* 0x00000040418c723e */ /* 0x002fce00000000ff */
[----:B------:R-:W-:Y:S01]  /*2db0*/  MUFU.EX2 R72, R72 ;  /* 0x0000004800487308 */ /* 0x000fe20000000800 */
[----:B--2---:R-:W-:-:S04]  /*2dc0*/  FMNMX R14, R39, R14, !PT ;  /* 0x0000000e270e7209 */ /* 0x004fc80007800000 */
[----:B------:R-:W-:-:S03]  /*2dd0*/  FSETP.NEU.AND P0, PT, R14, -INF , PT ;  /* 0xff8000000e00780b */ /* 0x000fc60003f0d000 */
[----:B------:R-:W-:Y:S01]  /*2de0*/  MUFU.EX2 R39, R20 ;  /* 0x0000001400277308 */ /* 0x000fe20000000800 */
[----:B---3--:R-:W-:Y:S02]  /*2df0*/  F2FP.F16.F32.PACK_AB R142, R69, R68 ;  /* 0x00000044458e723e */ /* 0x008fe400000000ff */
[----:B------:R-:W-:-:S05]  /*2e00*/  FSEL R12, R14, RZ, P0 ;  /* 0x000000ff0e0c7208 */ /* 0x000fca0000000000 */
[----:B------:R-:W-:Y:S01]  /*2e10*/  FMUL R22, R12, UR28 ;  /* 0x0000001c0c167c20 */ /* 0x000fe20008400000 */
[----:B------:R-:W-:Y:S01]  /*2e20*/  FADD R12, RZ, R120 ;  /* 0x00000078ff0c7221 */ /* 0x000fe20000000000 */
[----:B------:R-:W-:Y:S01]  /*2e30*/  MUFU.EX2 R73, R73 ;  /* 0x0000004900497308 */ /* 0x000fe20000000800 */
[----:B------:R-:W-:Y:S01]  /*2e40*/  F2FP.F16.F32.PACK_AB R120, R13, R120 ;  /* 0x000000780d78723e */ /* 0x000fe200000000ff */
[--C-:B------:R-:W-:Y:S01]  /*2e50*/  FFMA R26, R26, UR28, -R22.reuse ;  /* 0x0000001c1a1a7c23 */ /* 0x100fe20008000816 */
[--C-:B------:R-:W-:Y:S01]  /*2e60*/  FFMA R31, R31, UR28, -R22.reuse ;  /* 0x0000001c1f1f7c23 */ /* 0x100fe20008000816 */
[--C-:B------:R-:W-:Y:S01]  /*2e70*/  FFMA R16, R16, UR28, -R22.reuse ;  /* 0x0000001c10107c23 */ /* 0x100fe20008000816 */
[--C-:B------:R-:W-:Y:S01]  /*2e80*/  FFMA R30, R30, UR28, -R22.reuse ;  /* 0x0000001c1e1e7c23 */ /* 0x100fe20008000816 */
[--C-:B------:R-:W-:Y:S01]  /*2e90*/  FFMA R33, R33, UR28, -R22.reuse ;  /* 0x0000001c21217c23 */ /* 0x100fe20008000816 */
[--C-:B------:R-:W-:Y:S01]  /*2ea0*/  FFMA R35, R35, UR28, -R22.reuse ;  /* 0x0000001c23237c23 */ /* 0x100fe20008000816 */
[----:B------:R1:W-:Y:S01]  /*2eb0*/  MUFU.EX2 R123, R31 ;  /* 0x0000001f007b7308 */ /* 0x0003e20000000800 */
[--C-:B------:R-:W-:Y:S01]  /*2ec0*/  FFMA R37, R37, UR28, -R22.reuse ;  /* 0x0000001c25257c23 */ /* 0x100fe20008000816 */
[--C-:B------:R-:W-:Y:S01]  /*2ed0*/  FFMA R18, R18, UR28, -R22.reuse ;  /* 0x0000001c12127c23 */ /* 0x100fe20008000816 */
[--C-:B------:R-:W-:Y:S01]  /*2ee0*/  FFMA R42, R42, UR28, -R22.reuse ;  /* 0x0000001c2a2a7c23 */ /* 0x100fe20008000816 */
[--C-:B------:R-:W-:Y:S01]  /*2ef0*/  FFMA R43, R43, UR28, -R22.reuse ;  /* 0x0000001c2b2b7c23 */ /* 0x100fe20008000816 */
[--C-:B------:R-:W-:Y:S01]  /*2f00*/  FFMA R46, R46, UR28, -R22.reuse ;  /* 0x0000001c2e2e7c23 */ /* 0x100fe20008000816 */
[--C-:B------:R-:W-:Y:S01]  /*2f10*/  FFMA R47, R47, UR28, -R22.reuse ;  /* 0x0000001c2f2f7c23 */ /* 0x100fe20008000816 */
[----:B------:R-:W-:Y:S01]  /*2f20*/  FFMA R50, R50, UR28, -R22 ;  /* 0x0000001c32327c23 */ /* 0x000fe20008000816 */
[----:B------:R-:W2:Y:S01]  /*2f30*/  MUFU.EX2 R26, R26 ;  /* 0x0000001a001a7308 */ /* 0x000ea20000000800 */
[----:B-1----:R-:W-:Y:S01]  /*2f40*/  FADD R31, R13, R12 ;  /* 0x0000000c0d1f7221 */ /* 0x002fe20000000000 */
[--C-:B------:R-:W-:Y:S01]  /*2f50*/  FFMA R51, R51, UR28, -R22.reuse ;  /* 0x0000001c33337c23 */ /* 0x100fe20008000816 */
[--C-:B------:R-:W-:Y:S01]  /*2f60*/  FFMA R54, R54, UR28, -R22.reuse ;  /* 0x0000001c36367c23 */ /* 0x100fe20008000816 */
[--C-:B------:R-:W-:Y:S01]  /*2f70*/  FFMA R55, R55, UR28, -R22.reuse ;  /* 0x0000001c37377c23 */ /* 0x100fe20008000816 */
[----:B------:R-:W-:Y:S01]  /*2f80*/  FADD R12, R122, R31 ;  /* 0x0000001f7a0c7221 */ /* 0x000fe20000000000 */
[--C-:B------:R-:W-:Y:S01]  /*2f90*/  FFMA R58, R58, UR28, -R22.reuse ;  /* 0x0000001c3a3a7c23 */ /* 0x100fe20008000816 */
[----:B------:R-:W-:Y:S01]  /*2fa0*/  FFMA R59, R59, UR28, -R22 ;  /* 0x0000001c3b3b7c23 */ /* 0x000fe20008000816 */
[----:B------:R2:W1:Y:S01]  /*2fb0*/  MUFU.EX2 R121, R16 ;  /* 0x0000001000797308 */ /* 0x0004620000000800 */
[----:B------:R-:W-:Y:S01]  /*2fc0*/  FADD R31, R15, R12 ;  /* 0x0000000c0f1f7221 */ /* 0x000fe20000000000 */
[--C-:B------:R-:W-:Y:S01]  /*2fd0*/  FFMA R62, R62, UR28, -R22.reuse ;  /* 0x0000001c3e3e7c23 */ /* 0x100fe20008000816 */
[--C-:B------:R-:W-:Y:S01]  /*2fe0*/  FFMA R63, R63, UR28, -R22.reuse ;  /* 0x0000001c3f3f7c23 */ /* 0x100fe20008000816 */
[--C-:B------:R-:W-:Y:S01]  /*2ff0*/  FFMA R66, R66, UR28, -R22.reuse ;  /* 0x0000001c42427c23 */ /* 0x100fe20008000816 */
[----:B------:R-:W-:Y:S01]  /*3000*/  FADD R12, R124, R31 ;  /* 0x0000001f7c0c7221 */ /* 0x000fe20000000000 */
[--C-:B------:R-:W-:Y:S01]  /*3010*/  FFMA R67, R67, UR28, -R22.reuse ;  /* 0x0000001c43437c23 */ /* 0x100fe20008000816 */
[----:B------:R-:W-:Y:S01]  /*3020*/  FFMA R70, R70, UR28, -R22 ;  /* 0x0000001c46467c23 */ /* 0x000fe20008000816 */
[----:B------:R-:W3:Y:S01]  /*3030*/  MUFU.EX2 R30, R30 ;  /* 0x0000001e001e7308 */ /* 0x000ee20000000800 */
[----:B------:R-:W-:Y:S01]  /*3040*/  FADD R31, R17, R12 ;  /* 0x0000000c111f7221 */ /* 0x000fe20000000000 */
[----:B--2---:R-:W-:Y:S01]  /*3050*/  FADD R16, RZ, R26 ;  /* 0x0000001aff107221 */ /* 0x004fe20000000000 */
[----:B------:R-:W-:Y:S01]  /*3060*/  F2FP.F16.F32.PACK_AB R122, R15, R122 ;  /* 0x0000007a0f7a723e */ /* 0x000fe200000000ff */
[--C-:B------:R-:W-:Y:S01]  /*3070*/  FFMA R71, R71, UR28, -R22.reuse ;  /* 0x0000001c47477c23 */ /* 0x100fe20008000816 */
[----:B------:R-:W-:Y:S01]  /*3080*/  FADD R12, R126, R31 ;  /* 0x0000001f7e0c7221 */ /* 0x000fe20000000000 */
[--C-:B------:R-:W-:Y:S01]  /*3090*/  FFMA R74, R74, UR28, -R22.reuse ;  /* 0x0000001c4a4a7c23 */ /* 0x100fe20008000816 */
[----:B------:R-:W-:Y:S01]  /*30a0*/  FFMA R75, R75, UR28, -R22 ;  /* 0x0000001c4b4b7c23 */ /* 0x000fe20008000816 */
[----:B------:R-:W2:Y:S01]  /*30b0*/  MUFU.EX2 R33, R33 ;  /* 0x0000002100217308 */ /* 0x000ea20000000800 */
[----:B------:R-:W-:Y:S01]  /*30c0*/  FADD R31, R19, R12 ;  /* 0x0000000c131f7221 */ /* 0x000fe20000000000 */
[--C-:B------:R-:W-:Y:S01]  /*30d0*/  FFMA R87, R87, UR28, -R22.reuse ;  /* 0x0000001c57577c23 */ /* 0x100fe20008000816 */
[--C-:B------:R-:W-:Y:S01]  /*30e0*/  FFMA R86, R86, UR28, -R22.reuse ;  /* 0x0000001c56567c23 */ /* 0x100fe20008000816 */
[--C-:B------:R-:W-:Y:S01]  /*30f0*/  FFMA R83, R83, UR28, -R22.reuse ;  /* 0x0000001c53537c23 */ /* 0x100fe20008000816 */
[----:B------:R-:W-:Y:S01]  /*3100*/  FADD R12, R128, R31 ;  /* 0x0000001f800c7221 */ /* 0x000fe20000000000 */
[--C-:B------:R-:W-:Y:S01]  /*3110*/  FFMA R82, R82, UR28, -R22.reuse ;  /* 0x0000001c52527c23 */ /* 0x100fe20008000816 */
[----:B------:R-:W-:Y:S01]  /*3120*/  FFMA R79, R79, UR28, -R22 ;  /* 0x0000001c4f4f7c23 */ /* 0x000fe20008000816 */
[----:B------:R1:W4:Y:S01]  /*3130*/  MUFU.EX2 R20, R35 ;  /* 0x0000002300147308 */ /* 0x0003220000000800 */
[----:B------:R-:W-:Y:S01]  /*3140*/  FADD R31, R21, R12 ;  /* 0x0000000c151f7221 */ /* 0x000fe20000000000 */
[----:B------:R-:W-:Y:S01]  /*3150*/  FFMA R22, R78, UR28, -R22 ;  /* 0x0000001c4e167c23 */ /* 0x000fe20008000816 */
[----:B------:R-:W-:-:S02]  /*3160*/  F2FP.F16.F32.PACK_AB R124, R17, R124 ;  /* 0x0000007c117c723e */ /* 0x000fc400000000ff */
[----:B------:R-:W-:Y:S01]  /*3170*/  FADD R12, R130, R31 ;  /* 0x0000001f820c7221 */ /* 0x000fe20000000000 */
[----:B------:R-:W-:Y:S02]  /*3180*/  F2FP.F16.F32.PACK_AB R126, R19, R126 ;  /* 0x0000007e137e723e */ /* 0x000fe400000000ff */
[----:B------:R-:W5:Y:S01]  /*3190*/  MUFU.EX2 R37, R37 ;  /* 0x0000002500257308 */ /* 0x000f620000000800 */
[----:B-1----:R-:W-:Y:S01]  /*31a0*/  FADD R35, R121, R16 ;  /* 0x0000001079237221 */ /* 0x002fe20000000000 */
[----:B------:R-:W-:Y:S01]  /*31b0*/  FADD R31, R23, R12 ;  /* 0x0000000c171f7221 */ /* 0x000fe20000000000 */
[----:B------:R-:W-:Y:S02]  /*31c0*/  F2FP.F16.F32.PACK_AB R128, R21, R128 ;  /* 0x000000801580723e */ /* 0x000fe400000000ff */
[----:B---3--:R-:W-:Y:S01]  /*31d0*/  FADD R16, R30, R35 ;  /* 0x000000231e107221 */ /* 0x008fe20000000000 */
[----:B------:R-:W-:Y:S01]  /*31e0*/  FADD R12, R132, R31 ;  /* 0x0000001f840c7221 */ /* 0x000fe20000000000 */
[----:B------:R-:W-:Y:S01]  /*31f0*/  F2FP.F16.F32.PACK_AB R130, R23, R130 ;  /* 0x000000821782723e */ /* 0x000fe200000000ff */
[----:B------:R-:W1:Y:S01]  /*3200*/  MUFU.EX2 R18, R18 ;  /* 0x0000001200127308 */ /* 0x000e620000000800 */
[----:B------:R-:W-:Y:S01]  /*3210*/  FADD R24, R123, R16 ;  /* 0x000000107b187221 */ /* 0x000fe20000000000 */
[----:B------:R-:W-:Y:S01]  /*3220*/  FADD R31, R25, R12 ;  /* 0x0000000c191f7221 */ /* 0x000fe20000000000 */
[----:B------:R-:W-:-:S02]  /*3230*/  VIMNMX R16, RZ, UR32, !PT ;  /* 0x00000020ff107c48 */ /* 0x000fc4000ffe0100 */
[----:B--2---:R-:W-:Y:S01]  /*3240*/  FADD R35, R33, R24 ;  /* 0x0000001821237221 */ /* 0x004fe20000000000 */
[----:B------:R-:W-:Y:S01]  /*3250*/  FADD R12, R134, R31 ;  /* 0x0000001f860c7221 */ /* 0x000fe20000000000 */
[----:B------:R-:W-:Y:S01]  /*3260*/  IADD3 R28, -R16, UR29, RZ ;  /* 0x0000001d101c7c10 */ /* 0x000fe2000fffe1ff */
[----:B------:R-:W2:Y:S01]  /*3270*/  MUFU.EX2 R42, R42 ;  /* 0x0000002a002a7308 */ /* 0x000ea20000000800 */
[----:B----4-:R-:W-:Y:S01]  /*3280*/  FADD R24, R20, R35 ;  /* 0x0000002314187221 */ /* 0x010fe20000000000 */
[----:B------:R-:W-:Y:S01]  /*3290*/  FADD R31, R27, R12 ;  /* 0x0000000c1b1f7221 */ /* 0x000fe20000000000 */
[----:B------:R-:W-:Y:S02]  /*32a0*/  R2UR UR9, R28 ;  /* 0x000000001c0972ca */ /* 0x000fe400000e0000 */
[----:B-----5:R-:W-:Y:S01]  /*32b0*/  FADD R35, R37, R24 ;  /* 0x0000001825237221 */ /* 0x020fe20000000000 */
[----:B------:R-:W-:Y:S01]  /*32c0*/  FADD R12, R136, R31 ;  /* 0x0000001f880c7221 */ /* 0x000fe20000000000 */
[----:B------:R-:W-:Y:S01]  /*32d0*/  ISETP.GE.AND P0, PT, R28, 0x1, PT ;  /* 0x000000011c00780c */ /* 0x000fe20003f06270 */
[----:B------:R-:W3:Y:S01]  /*32e0*/  MUFU.EX2 R43, R43 ;  /* 0x0000002b002b7308 */ /* 0x000ee20000000800 */
[----:B-1----:R-:W-:Y:S01]  /*32f0*/  FADD R35, R18, R35 ;  /* 0x0000002312237221 */ /* 0x002fe20000000000 */
[----:B------:R-:W-:Y:S01]  /*3300*/  FADD R31, R29, R12 ;  /* 0x0000000c1d1f7221 */ /* 0x000fe20000000000 */
[----:B------:R-:W-:Y:S01]  /*3310*/  @!P2 IMAD.MOV.U32 R28, RZ, RZ, 0x1 ;  /* 0x00000001ff1ca424 */ /* 0x000fe200078e00ff */
[----:B------:R-:W-:-:S02]  /*3320*/  F2FP.F16.F32.PACK_AB R132, R25, R132 ;  /* 0x000000841984723e */ /* 0x000fc400000000ff */
[----:B------:R-:W-:Y:S01]  /*3330*/  FADD R12, R138, R31 ;  /* 0x0000001f8a0c7221 */ /* 0x000fe20000000000 */
[----:B------:R1:W-:Y:S01]  /*3340*/  @!P2 SYNCS.ARRIVE.TRANS64.ART0 RZ, [UR8+0x18], R28 ;  /* 0x0000181cffffa9a7 */ /* 0x0003e20008500008 */
[----:B------:R-:W4:Y:S01]  /*3350*/  MUFU.EX2 R46, R46 ;  /* 0x0000002e002e7308 */ /* 0x000f220000000800 */
[----:B--2---:R-:W-:Y:S01]  /*3360*/  FADD R24, R42, R35 ;  /* 0x000000232a187221 */ /* 0x004fe20000000000 */
[----:B------:R-:W-:Y:S01]  /*3370*/  FADD R31, R61, R12 ;  /* 0x0000000c3d1f7221 */ /* 0x000fe20000000000 */
[----:B------:R-:W-:Y:S01]  /*3380*/  UISETP.GT.AND UP0, UPT, UR9, URZ, UPT ;  /* 0x0000003f0900728c */ /* 0x000fe2000bf04270 */
[----:B------:R-:W-:Y:S02]  /*3390*/  F2FP.F16.F32.PACK_AB R134, R27, R134 ;  /* 0x000000861b86723e */ /* 0x000fe400000000ff */
[----:B------:R-:W-:Y:S01]  /*33a0*/  FADD R12, R64, R31 ;  /* 0x0000001f400c7221 */ /* 0x000fe20000000000 */
[----:B------:R-:W-:Y:S01]  /*33b0*/  F2FP.F16.F32.PACK_AB R136, R29, R136 ;  /* 0x000000881d88723e */ /* 0x000fe200000000ff */
[----:B------:R-:W2:Y:S01]  /*33c0*/  MUFU.EX2 R47, R47 ;  /* 0x0000002f002f7308 */ /* 0x000ea20000000800 */
[----:B---3--:R-:W-:Y:S01]  /*33d0*/  FADD R35, R43, R24 ;  /* 0x000000182b237221 */ /* 0x008fe20000000000 */
[----:B------:R-:W-:Y:S01]  /*33e0*/  FADD R31, R65, R12 ;  /* 0x0000000c411f7221 */ /* 0x000fe20000000000 */
[----:B------:R-:W-:-:S02]  /*33f0*/  F2FP.F16.F32.PACK_AB R138, R61, R138 ;  /* 0x0000008a3d8a723e */ /* 0x000fc400000000ff */
[----:B------:R-:W-:Y:S01]  /*3400*/  F2FP.F16.F32.PACK_AB R144, R73, R72 ;  /* 0x000000484990723e */ /* 0x000fe200000000ff */
[----:B------:R-:W-:Y:S01]  /*3410*/  FADD R12, R68, R31 ;  /* 0x0000001f440c7221 */ /* 0x000fe20000000000 */
[----:B------:R-:W-:Y:S01]  /*3420*/  F2FP.F16.F32.PACK_AB R121, R121, R26 ;  /* 0x0000001a7979723e */ /* 0x000fe200000000ff */
[----:B------:R-:W3:Y:S01]  /*3430*/  MUFU.EX2 R50, R50 ;  /* 0x0000003200327308 */ /* 0x000ee20000000800 */
[----:B----4-:R-:W-:Y:S01]  /*3440*/  FADD R24, R46, R35 ;  /* 0x000000232e187221 */ /* 0x010fe20000000000 */
[----:B------:R-:W-:Y:S01]  /*3450*/  FADD R13, R69, R12 ;  /* 0x0000000c450d7221 */ /* 0x000fe20000000000 */
[----:B------:R-:W-:Y:S02]  /*3460*/  F2FP.F16.F32.PACK_AB R123, R123, R30 ;  /* 0x0000001e7b7b723e */ /* 0x000fe400000000ff */
[----:B------:R-:W-:Y:S01]  /*3470*/  F2FP.F16.F32.PACK_AB R125, R20, R33 ;  /* 0x00000021147d723e */ /* 0x000fe200000000ff */
[----:B------:R-:W-:Y:S01]  /*3480*/  FADD R12, R72, R13 ;  /* 0x0000000d480c7221 */ /* 0x000fe20000000000 */
[----:B------:R-:W-:Y:S01]  /*3490*/  F2FP.F16.F32.PACK_AB R127, R18, R37 ;  /* 0x00000025127f723e */ /* 0x000fe200000000ff */
[----:B------:R-:W4:Y:S01]  /*34a0*/  MUFU.EX2 R51, R51 ;  /* 0x0000003300337308 */ /* 0x000f220000000800 */
[----:B--2---:R-:W-:Y:S01]  /*34b0*/  FADD R35, R47, R24 ;  /* 0x000000182f237221 */ /* 0x004fe20000000000 */
[----:B------:R-:W-:Y:S01]  /*34c0*/  FADD R13, R73, R12 ;  /* 0x0000000c490d7221 */ /* 0x000fe20000000000 */
[----:B------:R-:W-:-:S02]  /*34d0*/  F2FP.F16.F32.PACK_AB R129, R43, R42 ;  /* 0x0000002a2b81723e */ /* 0x000fc400000000ff */
[----:B------:R-:W-:-:S03]  /*34e0*/  F2FP.F16.F32.PACK_AB R131, R47, R46 ;  /* 0x0000002e2f83723e */ /* 0x000fc600000000ff */
[----:B------:R-:W2:Y:S01]  /*34f0*/  MUFU.EX2 R54, R54 ;  /* 0x0000003600367308 */ /* 0x000ea20000000800 */
[----:B---3--:R-:W-:-:S07]  /*3500*/  FADD R24, R50, R35 ;  /* 0x0000002332187221 */ /* 0x008fce0000000000 */
[----:B------:R-:W3:Y:S01]  /*3510*/  MUFU.EX2 R55, R55 ;  /* 0x0000003700377308 */ /* 0x000ee20000000800 */
[C---:B----4-:R-:W-:Y:S01]  /*3520*/  FADD R35, R51.reuse, R24 ;  /* 0x0000001833237221 */ /* 0x050fe20000000000 */
[----:B------:R-:W-:-:S06]  /*3530*/  F2FP.F16.F32.PACK_AB R133, R51, R50 ;  /* 0x000000323385723e */ /* 0x000fcc00000000ff */
[----:B------:R-:W4:Y:S01]  /*3540*/  MUFU.EX2 R58, R58 ;  /* 0x0000003a003a7308 */ /* 0x000f220000000800 */
[----:B--2---:R-:W-:-:S07]  /*3550*/  FADD R24, R54, R35 ;  /* 0x0000002336187221 */ /* 0x004fce0000000000 */
[----:B------:R-:W2:Y:S01]  /*3560*/  MUFU.EX2 R59, R59 ;  /* 0x0000003b003b7308 */ /* 0x000ea20000000800 */
[C---:B---3--:R-:W-:Y:S01]  /*3570*/  FADD R35, R55.reuse, R24 ;  /* 0x0000001837237221 */ /* 0x048fe20000000000 */
[----:B------:R-:W-:-:S06]  /*3580*/  F2FP.F16.F32.PACK_AB R135, R55, R54 ;  /* 0x000000363787723e */ /* 0x000fcc00000000ff */
[----:B------:R-:W3:Y:S01]  /*3590*/  MUFU.EX2 R62, R62 ;  /* 0x0000003e003e7308 */ /* 0x000ee20000000800 */
[----:B----4-:R-:W-:-:S07]  /*35a0*/  FADD R24, R58, R35 ;  /* 0x000000233a187221 */ /* 0x010fce0000000000 */
[----:B------:R-:W4:Y:S01]  /*35b0*/  MUFU.EX2 R63, R63 ;  /* 0x0000003f003f7308 */ /* 0x000f220000000800 */
[C---:B--2---:R-:W-:Y:S01]  /*35c0*/  FADD R15, R59.reuse, R24 ;  /* 0x000000183b0f7221 */ /* 0x044fe20000000000 */
[----:B------:R-:W-:-:S06]  /*35d0*/  F2FP.F16.F32.PACK_AB R137, R59, R58 ;  /* 0x0000003a3b89723e */ /* 0x000fcc00000000ff */
        /* <DEDUP_REMOVED lines=8> */
[----:B---3--:R-:W-:-:S07]  /*3660*/  FADD R12, R76, R13 ;  /* 0x0000000d4c0c7221 */ /* 0x008fce0000000000 */
[----:B------:R-:W3:Y:S01]  /*3670*/  MUFU.EX2 R70, R70 ;  /* 0x0000004600467308 */ /* 0x000ee20000000800 */
[C---:B----4-:R-:W-:Y:S01]  /*3680*/  FADD R15, R67.reuse, R24 ;  /* 0x00000018430f7221 */ /* 0x050fe20000000000 */
[----:B------:R-:W-:-:S06]  /*3690*/  F2FP.F16.F32.PACK_AB R141, R67, R66 ;  /* 0x00000042438d723e */ /* 0x000fcc00000000ff */
[----:B------:R-:W4:Y:S01]  /*36a0*/  MUFU.EX2 R80, R80 ;  /* 0x0000005000507308 */ /* 0x000f220000000800 */
[C---:B--2---:R-:W-:Y:S01]  /*36b0*/  FADD R13, R77.reuse, R12 ;  /* 0x0000000c4d0d7221 */ /* 0x044fe20000000000 */
[----:B------:R-:W-:-:S06]  /*36c0*/  F2FP.F16.F32.PACK_AB R146, R77, R76 ;  /* 0x0000004c4d92723e */ /* 0x000fcc00000000ff */
[----:B------:R-:W2:Y:S01]  /*36d0*/  MUFU.EX2 R71, R71 ;  /* 0x0000004700477308 */ /* 0x000ea20000000800 */
[----:B---3--:R-:W-:-:S07]  /*36e0*/  FADD R24, R70, R15 ;  /* 0x0000000f46187221 */ /* 0x008fce0000000000 */
[----:B------:R-:W3:Y:S01]  /*36f0*/  MUFU.EX2 R81, R81 ;  /* 0x0000005100517308 */ /* 0x000ee20000000800 */
[----:B----4-:R-:W-:-:S07]  /*3700*/  FADD R12, R80, R13 ;  /* 0x0000000d500c7221 */ /* 0x010fce0000000000 */
[----:B------:R-:W4:Y:S01]  /*3710*/  MUFU.EX2 R74, R74 ;  /* 0x0000004a004a7308 */ /* 0x000f220000000800 */
[C---:B--2---:R-:W-:Y:S01]  /*3720*/  FADD R15, R71.reuse, R24 ;  /* 0x00000018470f7221 */ /* 0x044fe20000000000 */
[----:B------:R-:W-:-:S06]  /*3730*/  F2FP.F16.F32.PACK_AB R143, R71, R70 ;  /* 0x00000046478f723e */ /* 0x000fcc00000000ff */
[----:B------:R-:W2:Y:S01]  /*3740*/  MUFU.EX2 R84, R84 ;  /* 0x0000005400547308 */ /* 0x000ea20000000800 */
[C---:B---3--:R-:W-:Y:S01]  /*3750*/  FADD R13, R81.reuse, R12 ;  /* 0x0000000c510d7221 */ /* 0x048fe20000000000 */
[----:B------:R-:W-:-:S06]  /*3760*/  F2FP.F16.F32.PACK_AB R148, R81, R80 ;  /* 0x000000505194723e */ /* 0x000fcc00000000ff */
[----:B------:R-:W3:Y:S01]  /*3770*/  MUFU.EX2 R75, R75 ;  /* 0x0000004b004b7308 */ /* 0x000ee20000000800 */
[----:B----4-:R-:W-:-:S07]  /*3780*/  FADD R24, R74, R15 ;  /* 0x0000000f4a187221 */ /* 0x010fce0000000000 */
[----:B------:R-:W4:Y:S01]  /*3790*/  MUFU.EX2 R22, R22 ;  /* 0x0000001600167308 */ /* 0x000f220000000800 */
[----:B--2---:R-:W-:Y:S01]  /*37a0*/  FADD R12, R84, R13 ;  /* 0x0000000d540c7221 */ /* 0x004fe20000000000 */
[----:B------:R-:W-:-:S03]  /*37b0*/  F2FP.F16.F32.PACK_AB R150, R39, R84 ;  /* 0x000000542796723e */ /* 0x000fc600000000ff */
[----:B------:R-:W-:-:S03]  /*37c0*/  FADD R13, R39, R12 ;  /* 0x0000000c270d7221 */ /* 0x000fc60000000000 */
        /* <DEDUP_REMOVED lines=12> */
[----:B------:R-:W-:-:S03]  /*3890*/  F2FP.F16.F32.PACK_AB R149, R83, R82 ;  /* 0x000000525395723e */ /* 0x000fc600000000ff */
[----:B--2---:R-:W-:-:S04]  /*38a0*/  FADD R12, R86, R15 ;  /* 0x0000000f560c7221 */ /* 0x004fc80000000000 */
[C---:B---3--:R-:W-:Y:S01]  /*38b0*/  FADD R15, R87.reuse, R12 ;  /* 0x0000000c570f7221 */ /* 0x048fe20000000000 */
[----:B------:R-:W-:Y:S01]  /*38c0*/  F2FP.F16.F32.PACK_AB R151, R87, R86 ;  /* 0x000000565797723e */ /* 0x000fe200000000ff */
[----:B------:R-:W-:Y:S01]  /*38d0*/  IMAD.MOV.U32 R12, RZ, RZ, RZ ;  /* 0x000000ffff0c7224 */ /* 0x000fe200078e00ff */
[----:B-1----:R-:W-:Y:S06]  /*38e0*/  @!P0 BRA `(.L_x_15) ;  /* 0x0000001c00cc8947 */ /* 0x002fec0003800000 */
[----:B------:R-:W-:Y:S01]  /*38f0*/  IMAD.MOV.U32 R17, RZ, RZ, R14 ;  /* 0x000000ffff117224 */ /* 0x000fe200078e000e */
[----:B------:R-:W-:Y:S01]  /*3900*/  UPLOP3.LUT UP1, UPT, UPT, UPT, UPT, 0x40, 0x0 ;  /* 0x000000000000789c */ /* 0x000fe20003f2e870 */
[----:B------:R-:W-:Y:S01]  /*3910*/  IMAD.MOV.U32 R18, RZ, RZ, R11 ;  /* 0x000000ffff127224 */ /* 0x000fe200078e000b */
[----:B------:R-:W-:Y:S01]  /*3920*/  UMOV UR9, UR29 ;  /* 0x0000001d00097c82 */ /* 0x000fe20008000000 */
[----:B------:R-:W-:Y:S01]  /*3930*/  VIADD R153, R16, -UR48 ;  /* 0x8000003010997c36 */ /* 0x000fe20008000000 */
[----:B------:R-:W-:Y:S01]  /*3940*/  ULDC UR28, c[0x0][0x480] ;  /* 0x00012000001c7ab9 */ /* 0x000fe20000000800 */
[----:B------:R-:W-:-:S07]  /*3950*/  IMAD.MOV.U32 R19, RZ, RZ, RZ ;  /* 0x000000ffff137224 */ /* 0x000fce00078e00ff */
.L_x_20:
[----:B------:R-:W1:Y:S01]  /*3960*/  S2UR UR13, SR_CgaCtaId ;  /* 0x00000000000d79c3 */ /* 0x000e620000008800 */
[----:B------:R-:W-:Y:S01]  /*3970*/  UMOV UR8, 0x400 ;  /* 0x0000040000087882 */ /* 0x000fe20000000000 */
[----:B------:R-:W-:-:S05]  /*3980*/  LOP3.LUT R12, R19, 0x1, RZ, 0x3c, !PT ;  /* 0x00000001130c7812 */ /* 0x000fca00078e3cff */
[----:B------:R-:W-:Y:S01]  /*3990*/  IMAD.U32 R11, R12, -0x80000000, RZ ;  /* 0x800000000c0b7824 */ /* 0x000fe200078e00ff */
[----:B-1----:R-:W-:-:S09]  /*39a0*/  ULEA UR8, UR13, UR8, 0x18 ;  /* 0x000000080d087291 */ /* 0x002fd2000f8ec03f */
[----:B------:R-:W1:Y:S02]  /*39b0*/  SYNCS.PHASECHK.TRANS64.TRYWAIT P0, [UR8+0x10], R11 ;  /* 0x0000100bff0075a7 */ /* 0x000e640008000148 */
[----:B-1----:R-:W-:Y:S05]  /*39c0*/  @P0 BRA `(.L_x_16) ;  /* 0x00000000000c0947 */ /* 0x002fea0003800000 */
[----:B------:R-:W-:-:S04]  /*39d0*/  IMAD.U32 R20, R12, -0x80000000, RZ ;  /* 0x800000000c147824 */ /* 0x000fc800078e00ff */
[----:B------:R-:W1:Y:S02]  /*39e0*/  SYNCS.PHASECHK.TRANS64.TRYWAIT P0, [UR8+0x10], R20 ;  /* 0x00001014ff0075a7 */ /* 0x000e640008000148 */
[----:B-1----:R-:W-:Y:S05]  /*39f0*/  @!P0 BRA `(.L_x_17) ;  /* 0x0000004800c48947 */ /* 0x002fea0003800000 */
.L_x_16:
[----:B------:R2:W-:Y:S01]  /*3a00*/  BAR.SYNC.DEFER_BLOCKING R8, 0x100 ;  /* 0x000400080000751d */ /* 0x0005e20000010000 */
[----:B------:R-:W-:Y:S01]  /*3a10*/  IMAD.U32 R20, R19, -0x80000000, RZ ;  /* 0x8000000013147824 */ /* 0x000fe200078e00ff */
[----:B------:R-:W-:-:S04]  /*3a20*/  UIADD3 UR9, UR9, -0x1, URZ ;  /* 0xffffffff09097890 */ /* 0x000fc8000fffe03f */
[----:B------:R-:W-:-:S06]  /*3a30*/  WARPGROUP.ARRIVE ;  /* 0x00000000000079c5 */ /* 0x000fcc0000000000 */
[----:B------:R-:W-:-:S12]  /*3a40*/  HGMMA.64x128x16.F32 R24, gdesc[UR4], RZ, !UPT ;  /* 0x01e00000041879f0 */ /* 0x000fd8000c7008ff */
[----:B------:R-:W-:-:S12]  /*3a50*/  HGMMA.64x128x16.F32 R24, gdesc[UR24], R24 ;  /* 0x01e00000181879f0 */ /* 0x000fd80008700818 */
[----:B------:R-:W-:-:S12]  /*3a60*/  HGMMA.64x128x16.F32 R24, gdesc[UR20], R24 ;  /* 0x01e00000141879f0 */ /* 0x000fd80008700818 */
[----:B------:R-:W-:Y:S01]  /*3a70*/  HGMMA.64x128x16.F32 R24, gdesc[UR16], R24, gsb0 ;  /* 0x01e00000101879f0 */ /* 0x000fe20008000818 */
[----:B------:R-:W3:Y:S02]  /*3a80*/  SYNCS.PHASECHK.TRANS64.TRYWAIT P0, [UR8+0x20], R20 ;  /* 0x00002014ff0075a7 */ /* 0x000ee40008000148 */
[----:B--23--:R-:W-:Y:S05]  /*3a90*/  @P0 BRA `(.L_x_18) ;  /* 0x0000000000080947 */ /* 0x00cfea0003800000 */
[----:B------:R-:W2:Y:S02]  /*3aa0*/  SYNCS.PHASECHK.TRANS64.TRYWAIT P0, [UR8+0x20], R20 ;  /* 0x00002014ff0075a7 */ /* 0x000ea40008000148 */
[----:B--2---:R-:W-:Y:S05]  /*3ab0*/  @!P0 BRA `(.L_x_19) ;  /* 0x0000004800b08947 */ /* 0x004fea0003800000 */
.L_x_18:
[----:B------:R-:W-:Y:S01]  /*3ac0*/  WARPGROUP.ARRIVE ;  /* 0x00000000000079c5 */ /* 0x000fe20000000000 */
[----:B------:R-:W-:Y:S01]  /*3ad0*/  VIMNMX R14, RZ, UR9, !PT ;  /* 0x00000009ff0e7c48 */ /* 0x000fe2000ffe0100 */
[----:B------:R-:W-:Y:S02]  /*3ae0*/  IMAD.MOV.U32 R155, RZ, RZ, -0x1 ;  /* 0xffffffffff9b7424 */ /* 0x000fe400078e00ff */
[----:B------:R-:W-:Y:S02]  /*3af0*/  VIADD R153, R153, 0x1 ;  /* 0x0000000199997836 */ /* 0x000fe40000000000 */
[----:B------:R-:W-:Y:S01]  /*3b00*/  HGMMA.64x64x16.F32 R88, R120, gdesc[UR28].tnspB, R88, UP1 ;  /* 0x40e0001c78587df0 */ /* 0x000fe2000b700858 */
[----:B-1----:R-:W-:Y:S01]  /*3b10*/  IMAD R11, R14, -0x80, R3 ;  /* 0xffffff800e0b7824 */ /* 0x002fe200078e0203 */
[----:B------:R-:W-:-:S04]  /*3b20*/  UPLOP3.LUT UP1, UPT, UPT, UPT, UPT, 0x80, 0x0 ;  /* 0x000000000000789c */ /* 0x000fc80003f2f070 */
[----:B------:R-:W-:-:S04]  /*3b30*/  SHF.R.S32.HI R14, RZ, 0x1f, R11 ;  /* 0x0000001fff0e7819 */ /* 0x000fc8000001140b */
[----:B------:R-:W-:-:S04]  /*3b40*/  LEA.HI R14, R14, R11, RZ, 0x3 ;  /* 0x0000000b0e0e7211 */ /* 0x000fc800078f18ff */
[----:B------:R-:W-:Y:S02]  /*3b50*/  SHF.R.S32.HI R19, RZ, 0x3, R14 ;  /* 0x00000003ff137819 */ /* 0x000fe4000001140e */
[----:B------:R-:W-:-:S03]  /*3b60*/  LOP3.LUT R14, R14, 0xfffffff8, RZ, 0xc0, !PT ;  /* 0xfffffff80e0e7812 */ /* 0x000fc600078ec0ff */
[----:B------:R-:W-:Y:S01]  /*3b70*/  IMAD.U32 R19, R19, -0x2, RZ ;  /* 0xfffffffe13137824 */ /* 0x000fe200078e00ff */
[----:B------:R-:W-:-:S04]  /*3b80*/  VIADDMNMX R14, R11, -R14, 0x2, PT ;  /* 0x000000020b0e7446 */ /* 0x000fc8000380090e */
[----:B------:R-:W-:-:S05]  /*3b90*/  VIADDMNMX R14, R19, -R14, 0xffffffe0, !PT ;  /* 0xffffffe0130e7446 */ /* 0x000fca000780090e */
[----:B------:R-:W-:-:S05]  /*3ba0*/  VIADD R14, R14, 0x20 ;  /* 0x000000200e0e7836 */ /* 0x000fca0000000000 */
[----:B------:R-:W-:-:S04]  /*3bb0*/  SHF.R.U32.HI R19, RZ, R14, R155 ;  /* 0x0000000eff137219 */ /* 0x000fc8000001169b */
[C---:B------:R-:W-:Y:S02]  /*3bc0*/  R2P PR, R19.reuse, 0x7e ;  /* 0x0000007e13007804 */ /* 0x040fe40000000000 */
[----:B------:R-:W-:Y:S01]  /*3bd0*/  LOP3.LUT R14, R19, 0x1, RZ, 0xc0, !PT ;  /* 0x00000001130e7812 */ /* 0x000fe200078ec0ff */
[----:B------:R-:W-:Y:S04]  /*3be0*/  HGMMA.64x64x16.F32 R88, R124, gdesc[UR12].tnspB, R88 ;  /* 0x40e0000c7c587df0 */ /* 0x000fe80008700858 */
[----:B------:R-:W-:Y:S04]  /*3bf0*/  HGMMA.64x64x16.F32 R88, R128, gdesc[UR32].tnspB, R88 ;  /* 0x40e0002080587df0 */ /* 0x000fe80008700858 */
[----:B------:R-:W-:Y:S04]  /*3c00*/  HGMMA.64x64x16.F32 R88, R132, gdesc[UR36].tnspB, R88 ;  /* 0x40e0002484587df0 */ /* 0x000fe80008700858 */
[----:B------:R-:W-:Y:S04]  /*3c10*/  HGMMA.64x64x16.F32 R88, R136, gdesc[UR40].tnspB, R88 ;  /* 0x40e0002888587df0 */ /* 0x000fe80008700858 */
[----:B------:R-:W-:Y:S04]  /*3c20*/  HGMMA.64x64x16.F32 R88, R140, gdesc[UR44].tnspB, R88 ;  /* 0x40e0002c8c587df0 */ /* 0x000fe80008700858 */
[----:B------:R-:W-:Y:S04]  /*3c30*/  HGMMA.64x64x16.F32 R88, R144, gdesc[UR48].tnspB, R88 ;  /* 0x40e0003090587df0 */ /* 0x000fe80008700858 */
[----:B------:R-:W-:Y:S01]  /*3c40*/  HGMMA.64x64x16.F32 R88, R148, gdesc[UR52].tnspB, R88, gsb0 ;  /* 0x40e0003494587df0 */ /* 0x000fe20008000858 */
[----:B------:R1:W-:Y:S06]  /*3c50*/  BAR.ARV R7, 0x100 ;  /* 0x000400070000751d */ /* 0x0003ec0000002000 */
[----:B------:R-:W-:-:S02]  /*3c60*/  WARPGROUP.DEPBAR.LE gsb0, 0x1 ;  /* 0x00008000000079c5 */ /* 0x000fc40000010100 */
[----:B------:R-:W-:Y:S02]  /*3c70*/  FSEL R22, R25, -INF , P1 ;  /* 0xff80000019167808 */ /* 0x000fe40000800000 */
[----:B------:R-:W-:Y:S02]  /*3c80*/  FSEL R28, R28, -INF , P2 ;  /* 0xff8000001c1c7808 */ /* 0x000fe40001000000 */
[----:B------:R-:W-:Y:S02]  /*3c90*/  FSEL R20, R29, -INF , P3 ;  /* 0xff8000001d147808 */ /* 0x000fe40001800000 */
[----:B------:R-:W-:Y:S02]  /*3ca0*/  FSEL R32, R32, -INF , P4 ;  /* 0xff80000020207808 */ /* 0x000fe40002000000 */
[----:B------:R-:W-:Y:S02]  /*3cb0*/  FSEL R33, R33, -INF , P5 ;  /* 0xff80000021217808 */ /* 0x000fe40002800000 */
[----:B------:R-:W-:-:S02]  /*3cc0*/  FSEL R36, R36, -INF , P6 ;  /* 0xff80000024247808 */ /* 0x000fc40003000000 */
[----:B------:R-:W-:Y:S02]  /*3cd0*/  R2P PR, R19.B1, 0x7f ;  /* 0x0000007f13007804 */ /* 0x000fe40000001000 */
[----:B------:R-:W-:Y:S02]  /*3ce0*/  FMNMX R152, R22, R33, !PT ;  /* 0x0000002116987209 */ /* 0x000fe40007800000 */
[----:B------:R-:W-:Y:S02]  /*3cf0*/  FMNMX R21, R28, R36, !PT ;  /* 0x000000241c157209 */ /* 0x000fe40007800000 */
[----:B------:R-:W-:Y:S02]  /*3d00*/  FSEL R40, R40, -INF , P0 ;  /* 0xff80000028287808 */ /* 0x000fe40000000000 */
[----:B------:R-:W-:Y:S02]  /*3d10*/  FSEL R41, R41, -INF , P1 ;  /* 0xff80000029297808 */ /* 0x000fe40000800000 */
[----:B------:R-:W-:-:S02]  /*3d20*/  FSEL R44, R44, -INF , P2 ;  /* 0xff8000002c2c7808 */ /* 0x000fc40001000000 */
[----:B------:R-:W-:Y:S02]  /*3d30*/  FSEL R45, R45, -INF , P3 ;  /* 0xff8000002d2d7808 */ /* 0x000fe40001800000 */
[----:B------:R-:W-:Y:S02]  /*3d40*/  FSEL R48, R48, -INF , P4 ;  /* 0xff80000030307808 */ /* 0x000fe40002000000 */
[----:B------:R-:W-:Y:S02]  /*3d50*/  FSEL R49, R49, -INF , P5 ;  /* 0xff80000031317808 */ /* 0x000fe40002800000 */
[----:B------:R-:W-:Y:S02]  /*3d60*/  FSEL R52, R52, -INF , P6 ;  /* 0xff80000034347808 */ /* 0x000fe40003000000 */
[----:B------:R-:W-:Y:S02]  /*3d70*/  R2P PR, R19.B2, 0x7f ;  /* 0x0000007f13007804 */ /* 0x000fe40000002000 */
[----:B------:R-:W-:-:S02]  /*3d80*/  FMNMX R152, R41, R152, !PT ;  /* 0x0000009829987209 */ /* 0x000fc40007800000 */
[----:B------:R-:W-:Y:S02]  /*3d90*/  FMNMX R21, R44, R21, !PT ;  /* 0x000000152c157209 */ /* 0x000fe40007800000 */
[----:B------:R-:W-:Y:S02]  /*3da0*/  FSEL R56, R56, -INF , P0 ;  /* 0xff80000038387808 */ /* 0x000fe40000000000 */
[----:B------:R-:W-:Y:S02]  /*3db0*/  FSEL R57, R57, -INF , P1 ;  /* 0xff80000039397808 */ /* 0x000fe40000800000 */
[----:B------:R-:W-:Y:S02]  /*3dc0*/  FSEL R60, R60, -INF , P2 ;  /* 0xff8000003c3c7808 */ /* 0x000fe40001000000 */
[----:B------:R-:W-:Y:S02]  /*3dd0*/  FSEL R61, R61, -INF , P3 ;  /* 0xff8000003d3d7808 */ /* 0x000fe40001800000 */
[----:B------:R-:W-:-:S02]  /*3de0*/  FSEL R64, R64, -INF , P4 ;  /* 0xff80000040407808 */ /* 0x000fc40002000000 */
[----:B------:R-:W-:Y:S02]  /*3df0*/  FSEL R65, R65, -INF , P5 ;  /* 0xff80000041417808 */ /* 0x000fe40002800000 */
[----:B------:R-:W-:Y:S02]  /*3e00*/  FSEL R68, R68, -INF , P6 ;  /* 0xff80000044447808 */ /* 0x000fe40003000000 */
[----:B------:R-:W-:Y:S02]  /*3e10*/  R2P PR, R19.B3, 0x7f ;  /* 0x0000007f13007804 */ /* 0x000fe40000003000 */
[----:B------:R-:W-:Y:S02]  /*3e20*/  FMNMX R152, R49, R152, !PT ;  /* 0x0000009831987209 */ /* 0x000fe40007800000 */
[----:B------:R-:W-:Y:S02]  /*3e30*/  FMNMX R21, R52, R21, !PT ;  /* 0x0000001534157209 */ /* 0x000fe40007800000 */
[----:B------:R-:W-:-:S02]  /*3e40*/  FSEL R72, R72, -INF , P0 ;  /* 0xff80000048487808 */ /* 0x000fc40000000000 */
[----:B------:R-:W-:Y:S02]  /*3e50*/  ISETP.NE.U32.AND P0, PT, R14, 0x1, PT ;  /* 0x000000010e00780c */ /* 0x000fe40003f05070 */
[----:B------:R-:W-:Y:S02]  /*3e60*/  FMNMX R152, R57, R152, !PT ;  /* 0x0000009839987209 */ /* 0x000fe40007800000 */
[----:B------:R-:W-:Y:S02]  /*3e70*/  FSEL R24, R24, -INF , !P0 ;  /* 0xff80000018187808 */ /* 0x000fe40004000000 */
[----:B------:R-:W-:Y:S02]  /*3e80*/  LOP3.LUT P0, RZ, R19, 0x80, RZ, 0xc0, !PT ;  /* 0x0000008013ff7812 */ /* 0x000fe4000780c0ff */
[----:B------:R-:W-:Y:S02]  /*3e90*/  FMNMX R21, R60, R21, !PT ;  /* 0x000000153c157209 */ /* 0x000fe40007800000 */
[----:B------:R-:W-:-:S02]  /*3ea0*/  FSEL R14, R37, -INF , P0 ;  /* 0xff800000250e7808 */ /* 0x000fc40000000000 */
[----:B------:R-:W-:Y:S02]  /*3eb0*/  LOP3.LUT P0, RZ, R19, 0x8000, RZ, 0xc0, !PT ;  /* 0x0000800013ff7812 */ /* 0x000fe4000780c0ff */
[----:B------:R-:W-:Y:S02]  /*3ec0*/  FMNMX R154, R20, R14, !PT ;  /* 0x0000000e149a7209 */ /* 0x000fe40007800000 */
[----:B------:R-:W-:Y:S02]  /*3ed0*/  FSEL R53, R53, -INF , P0 ;  /* 0xff80000035357808 */ /* 0x000fe40000000000 */
[----:B------:R-:W-:Y:S02]  /*3ee0*/  LOP3.LUT P0, RZ, R19, 0x800000, RZ, 0xc0, !PT ;  /* 0x0080000013ff7812 */ /* 0x000fe4000780c0ff */
[----:B------:R-:W-:Y:S02]  /*3ef0*/  FMNMX R154, R45, R154, !PT ;  /* 0x0000009a2d9a7209 */ /* 0x000fe40007800000 */
[----:B------:R-:W-:-:S02]  /*3f00*/  FSEL R69, R69, -INF , P0 ;  /* 0xff80000045457808 */ /* 0x000fc40000000000 */
[----:B------:R-:W-:Y:S02]  /*3f10*/  ISETP.GT.AND P0, PT, R19, -0x1, PT ;  /* 0xffffffff1300780c */ /* 0x000fe40003f04270 */
[----:B------:R-:W-:Y:S02]  /*3f20*/  FMNMX R19, R24, R32, !PT ;  /* 0x0000002018137209 */ /* 0x000fe40007800000 */
[----:B------:R-:W-:Y:S02]  /*3f30*/  FMNMX R154, R53, R154, !PT ;  /* 0x0000009a359a7209 */ /* 0x000fe40007800000 */
[----:B------:R-:W-:Y:S02]  /*3f40*/  FMNMX R19, R40, R19, !PT ;  /* 0x0000001328137209 */ /* 0x000fe40007800000 */
[----:B------:R-:W-:Y:S02]  /*3f50*/  FMNMX R154, R61, R154, !PT ;  /* 0x0000009a3d9a7209 */ /* 0x000fe40007800000 */
[----:B------:R-:W-:-:S02]  /*3f60*/  FMNMX R19, R48, R19, !PT ;  /* 0x0000001330137209 */ /* 0x000fc40007800000 */
[----:B------:R-:W-:Y:S02]  /*3f70*/  FSEL R73, R73, -INF , P1 ;  /* 0xff80000049497808 */ /* 0x000fe40000800000 */
[----:B------:R-:W-:Y:S02]  /*3f80*/  FMNMX R19, R56, R19, !PT ;  /* 0x0000001338137209 */ /* 0x000fe40007800000 */
[----:B------:R-:W-:Y:S02]  /*3f90*/  FSEL R76, R76, -INF , P2 ;  /* 0xff8000004c4c7808 */ /* 0x000fe40001000000 */
[----:B------:R-:W-:Y:S02]  /*3fa0*/  FSEL R77, R77, -INF , P3 ;  /* 0xff8000004d4d7808 */ /* 0x000fe40001800000 */
[----:B------:R-:W-:Y:S02]  /*3fb0*/  FMNMX R19, R64, R19, !PT ;  /* 0x0000001340137209 */ /* 0x000fe40007800000 */
[----:B------:R-:W-:-:S02]  /*3fc0*/  FMNMX R152, R65, R152, !PT ;  /* 0x0000009841987209 */ /* 0x000fc40007800000 */
[----:B------:R-:W-:Y:S02]  /*3fd0*/  FMNMX R21, R68, R21, !PT ;  /* 0x0000001544157209 */ /* 0x000fe40007800000 */
[----:B------:R-:W-:Y:S02]  /*3fe0*/  FMNMX R154, R69, R154, !PT ;  /* 0x0000009a459a7209 */ /* 0x000fe40007800000 */
[----:B------:R-:W-:Y:S02]  /*3ff0*/  FSEL R85, R85, -INF , !P0 ;  /* 0xff80000055557808 */ /* 0x000fe40004000000 */
[----:B------:R-:W-:Y:S02]  /*4000*/  FSEL R80, R80, -INF , P4 ;  /* 0xff80000050507808 */ /* 0x000fe40002000000 */
[----:B------:R-:W-:Y:S02]  /*4010*/  FSEL R81, R81, -INF , P5 ;  /* 0xff80000051517808 */ /* 0x000fe40002800000 */
[----:B------:R-:W-:-:S02]  /*4020*/  FSEL R84, R84, -INF , P6 ;  /* 0xff80000054547808 */ /* 0x000fc40003000000 */
        /* <DEDUP_REMOVED lines=9> */
[----:B------:R-:W-:-:S04]  /*40c0*/  FMNMX R154, R21, R154, !PT ;  /* 0x0000009a159a7209 */ /* 0x000fc80007800000 */
[----:B------:R-:W-:-:S04]  /*40d0*/  FMNMX R19, R19, R154, !PT ;  /* 0x0000009a13137209 */ /* 0x000fc80007800000 */
[----:B------:R-:W-:Y:S01]  /*40e0*/  FMNMX R21, R19, R18, !PT ;  /* 0x0000001213157209 */ /* 0x000fe20007800000 */
[----:B------:R-:W-:-:S04]  /*40f0*/  VIADD R19, R11, 0x8 ;  /* 0x000000080b137836 */ /* 0x000fc80000000000 */
[----:B------:R-:W2:Y:S02]  /*4100*/  SHFL.BFLY PT, R152, R21, 0x2, 0x1f ;  /* 0x0c401f0015987f89 */ /* 0x000ea400000e0000 */
[----:B--2---:R-:W-:Y:S02]  /*4110*/  FMNMX R23, R21, R152, !PT ;  /* 0x0000009815177209 */ /* 0x004fe40007800000 */
[----:B------:R-:W-:-:S03]  /*4120*/  SHF.R.S32.HI R152, RZ, 0x1f, R19 ;  /* 0x0000001fff987819 */ /* 0x000fc60000011413 */
[----:B------:R-:W2:Y:S01]  /*4130*/  SHFL.BFLY PT, R154, R23, 0x1, 0x1f ;  /* 0x0c201f00179a7f89 */ /* 0x000ea200000e0000 */
[----:B------:R-:W-:Y:S02]  /*4140*/  LEA.HI R152, R152, R19, RZ, 0x3 ;  /* 0x0000001398987211 */ /* 0x000fe400078f18ff */
[----:B--2---:R-:W-:Y:S02]  /*4150*/  FMNMX R11, R23, R154, !PT ;  /* 0x0000009a170b7209 */ /* 0x004fe40007800000 */
[----:B------:R-:W-:Y:S02]  /*4160*/  LOP3.LUT R154, R152, 0xfffffff8, RZ, 0xc0, !PT ;  /* 0xfffffff8989a7812 */ /* 0x000fe400078ec0ff */
[----:B------:R-:W-:Y:S02]  /*4170*/  SHF.R.S32.HI R152, RZ, 0x3, R152 ;  /* 0x00000003ff987819 */ /* 0x000fe40000011498 */
[----:B------:R-:W-:Y:S02]  /*4180*/  VIADDMNMX R19, R19, -R154, 0x2, PT ;  /* 0x0000000213137446 */ /* 0x000fe4000380099a */
[----:B------:R-:W-:Y:S01]  /*4190*/  FSETP.NEU.AND P0, PT, R11, -INF , PT ;  /* 0xff8000000b00780b */ /* 0x000fe20003f0d000 */
[----:B------:R-:W-:-:S03]  /*41a0*/  IMAD.U32 R152, R152, -0x2, RZ ;  /* 0xfffffffe98987824 */ /* 0x000fc600078e00ff */
[----:B------:R-:W-:Y:S02]  /*41b0*/  FSEL R21, R11, RZ, P0 ;  /* 0x000000ff0b157208 */ /* 0x000fe40000000000 */
[----:B------:R-:W-:-:S03]  /*41c0*/  VIADDMNMX R19, R152, -R19, 0xffffffe0, !PT ;  /* 0xffffffe098137446 */ /* 0x000fc60007800913 */
[C---:B------:R-:W-:Y:S01]  /*41d0*/  FADD R18, -R21.reuse, R18 ;  /* 0x0000001215127221 */ /* 0x040fe20000000100 */
[----:B------:R-:W-:Y:S01]  /*41e0*/  FMUL R23, R21, UR28 ;  /* 0x0000001c15177c20 */ /* 0x000fe20008400000 */
[----:B------:R-:W-:Y:S02]  /*41f0*/  VIADD R19, R19, 0x20 ;  /* 0x0000002013137836 */ /* 0x000fe40000000000 */
[----:B------:R-:W-:Y:S01]  /*4200*/  FMUL R29, R18, UR28 ;  /* 0x0000001c121d7c20 */ /* 0x000fe20008400000 */
[--C-:B------:R-:W-:Y:S01]  /*4210*/  FFMA R20, R20, UR28, -R23.reuse ;  /* 0x0000001c14147c23 */ /* 0x100fe20008000817 */
[----:B------:R-:W-:Y:S01]  /*4220*/  FFMA R22, R22, UR28, -R23 ;  /* 0x0000001c16167c23 */ /* 0x000fe20008000817 */
[----:B------:R-:W-:Y:S01]  /*4230*/  SHF.R.U32.HI R152, RZ, R19, R155 ;  /* 0x00000013ff987219 */ /* 0x000fe2000001169b */
[--C-:B------:R-:W-:Y:S01]  /*4240*/  FFMA R14, R14, UR28, -R23.reuse ;  /* 0x0000001c0e0e7c23 */ /* 0x100fe20008000817 */
[----:B------:R-:W-:Y:S01]  /*4250*/  MUFU.EX2 R19, R29 ;  /* 0x0000001d00137308 */ /* 0x000fe20000000800 */
[--C-:B------:R-:W-:Y:S01]  /*4260*/  FFMA R24, R24, UR28, -R23.reuse ;  /* 0x0000001c18187c23 */ /* 0x100fe20008000817 */
[----:B------:R-:W-:Y:S01]  /*4270*/  R2P PR, R152, 0x7e ;  /* 0x0000007e98007804 */ /* 0x000fe20000000000 */
[--C-:B------:R-:W-:Y:S01]  /*4280*/  FFMA R28, R28, UR28, -R23.reuse ;  /* 0x0000001c1c1c7c23 */ /* 0x100fe20008000817 */
[--C-:B------:R-:W-:Y:S01]  /*4290*/  FFMA R32, R32, UR28, -R23.reuse ;  /* 0x0000001c20207c23 */ /* 0x100fe20008000817 */
[--C-:B------:R-:W-:Y:S01]  /*42a0*/  FFMA R33, R33, UR28, -R23.reuse ;  /* 0x0000001c21217c23 */ /* 0x100fe20008000817 */
[--C-:B------:R-:W-:Y:S01]  /*42b0*/  FFMA R36, R36, UR28, -R23.reuse ;  /* 0x0000001c24247c23 */ /* 0x100fe20008000817 */
[----:B------:R-:W-:Y:S01]  /*42c0*/  FSEL R27, R27, -INF , P1 ;  /* 0xff8000001b1b7808 */ /* 0x000fe20000800000 */
[----:B------:R2:W-:Y:S01]  /*42d0*/  MUFU.EX2 R29, R20 ;  /* 0x00000014001d7308 */ /* 0x0005e20000000800 */
        /* <DEDUP_REMOVED lines=12> */
[----:B--2---:R-:W-:Y:S01]  /*43a0*/  LOP3.LUT R20, R152, 0x1, RZ, 0xc0, !PT ;  /* 0x0000000198147812 */ /* 0x004fe200078ec0ff */
[--C-:B------:R-:W-:Y:S01]  /*43b0*/  FFMA R49, R49, UR28, -R23.reuse ;  /* 0x0000001c31317c23 */ /* 0x100fe20008000817 */
[----:B------:R-:W-:Y:S01]  /*43c0*/  FMNMX R155, R21, R38, !PT ;  /* 0x00000026159b7209 */ /* 0x000fe20007800000 */
        /* <DEDUP_REMOVED lines=8> */
[----:B------:R-:W3:Y:S01]  /*4450*/  MUFU.EX2 R24, R24 ;  /* 0x0000001800187308 */ /* 0x000ee20000000800 */
[----:B------:R-:W-:Y:S01]  /*4460*/  FSEL R50, R50, -INF , P4 ;  /* 0xff80000032327808 */ /* 0x000fe20002000000 */
[--C-:B------:R-:W-:Y:S01]  /*4470*/  FFMA R57, R57, UR28, -R23.reuse ;  /* 0x0000001c39397c23 */ /* 0x100fe20008000817 */
[----:B------:R-:W-:Y:S01]  /*4480*/  FSEL R51, R51, -INF , P5 ;  /* 0xff80000033337808 */ /* 0x000fe20002800000 */
[--C-:B------:R-:W-:Y:S01]  /*4490*/  FFMA R60, R60, UR28, -R23.reuse ;  /* 0x0000001c3c3c7c23 */ /* 0x100fe20008000817 */
[----:B------:R-:W-:Y:S01]  /*44a0*/  FSEL R54, R54, -INF , P6 ;  /* 0xff80000036367808 */ /* 0x000fe20003000000 */
[--C-:B------:R-:W-:Y:S01]  /*44b0*/  FFMA R61, R61, UR28, -R23.reuse ;  /* 0x0000001c3d3d7c23 */ /* 0x100fe20008000817 */
[----:B------:R-:W-:Y:S01]  /*44c0*/  R2P PR, R152.B2, 0x7f ;  /* 0x0000007f98007804 */ /* 0x000fe20000002000 */
[----:B------:R-:W4:Y:S01]  /*44d0*/  MUFU.EX2 R28, R28 ;  /* 0x0000001c001c7308 */ /* 0x000f220000000800 */
[----:B--2---:R-:W-:Y:S01]  /*44e0*/  FMNMX R14, R27, R18, !PT ;  /* 0x000000121b0e7209 */ /* 0x004fe20007800000 */
[--C-:B------:R-:W-:Y:S01]  /*44f0*/  FFMA R64, R64, UR28, -R23.reuse ;  /* 0x0000001c40407c23 */ /* 0x100fe20008000817 */
[----:B------:R-:W-:Y:S01]  /*4500*/  FMNMX R155, R46, R155, !PT ;  /* 0x0000009b2e9b7209 */ /* 0x000fe20007800000 */
[--C-:B------:R-:W-:Y:S01]  /*4510*/  FFMA R65, R65, UR28, -R23.reuse ;  /* 0x0000001c41417c23 */ /* 0x100fe20008000817 */
[----:B------:R-:W-:Y:S01]  /*4520*/  FSEL R58, R58, -INF , P0 ;  /* 0xff8000003a3a7808 */ /* 0x000fe20000000000 */
[--C-:B------:R-:W-:Y:S01]  /*4530*/  FFMA R68, R68, UR28, -R23.reuse ;  /* 0x0000001c44447c23 */ /* 0x100fe20008000817 */
[----:B------:R-:W-:Y:S01]  /*4540*/  FSEL R59, R59, -INF , P1 ;  /* 0xff8000003b3b7808 */ /* 0x000fe20000800000 */
[----:B------:R-:W2:Y:S01]  /*4550*/  MUFU.EX2 R32, R32 ;  /* 0x0000002000207308 */ /* 0x000ea20000000800 */
[----:B------:R-:W-:Y:S01]  /*4560*/  FSEL R62, R62, -INF , P2 ;  /* 0xff8000003e3e7808 */ /* 0x000fe20001000000 */
[--C-:B------:R-:W-:Y:S01]  /*4570*/  FFMA R69, R69, UR28, -R23.reuse ;  /* 0x0000001c45457c23 */ /* 0x100fe20008000817 */
[----:B------:R-:W-:Y:S01]  /*4580*/  FSEL R63, R63, -INF , P3 ;  /* 0xff8000003f3f7808 */ /* 0x000fe20001800000 */
[--C-:B------:R-:W-:Y:S01]  /*4590*/  FFMA R72, R72, UR28, -R23.reuse ;  /* 0x0000001c48487c23 */ /* 0x100fe20008000817 */
[----:B------:R-:W-:Y:S01]  /*45a0*/  FSEL R66, R66, -INF , P4 ;  /* 0xff80000042427808 */ /* 0x000fe20002000000 */
[--C-:B------:R-:W-:Y:S01]  /*45b0*/  FFMA R73, R73, UR28, -R23.reuse ;  /* 0x0000001c49497c23 */ /* 0x100fe20008000817 */
[----:B------:R-:W-:Y:S01]  /*45c0*/  FSEL R67, R67, -INF , P5 ;  /* 0xff80000043437808 */ /* 0x000fe20002800000 */
[----:B------:R-:W5:Y:S01]  /*45d0*/  MUFU.EX2 R33, R33 ;  /* 0x0000002100217308 */ /* 0x000f620000000800 */
[----:B------:R-:W-:Y:S01]  /*45e0*/  FSEL R70, R70, -INF , P6 ;  /* 0xff80000046467808 */ /* 0x000fe20003000000 */
[--C-:B------:R-:W-:Y:S01]  /*45f0*/  FFMA R76, R76, UR28, -R23.reuse ;  /* 0x0000001c4c4c7c23 */ /* 0x100fe20008000817 */
[----:B------:R-:W-:Y:S01]  /*4600*/  R2P PR, R152.B3, 0x7f ;  /* 0x0000007f98007804 */ /* 0x000fe20000003000 */
[--C-:B------:R-:W-:Y:S01]  /*4610*/  FFMA R77, R77, UR28, -R23.reuse ;  /* 0x0000001c4d4d7c23 */ /* 0x100fe20008000817 */
[----:B------:R-:W-:Y:S01]  /*4620*/  FMNMX R14, R43, R14, !PT ;  /* 0x0000000e2b0e7209 */ /* 0x000fe20007800000 */
[--C-:B------:R-:W-:Y:S01]  /*4630*/  FFMA R80, R80, UR28, -R23.reuse ;  /* 0x0000001c50507c23 */ /* 0x100fe20008000817 */
[----:B------:R-:W-:Y:S01]  /*4640*/  FMNMX R155, R54, R155, !PT ;  /* 0x0000009b369b7209 */ /* 0x000fe20007800000 */
[----:B------:R-:W1:Y:S01]  /*4650*/  MUFU.EX2 R36, R36 ;  /* 0x0000002400247308 */ /* 0x000e620000000800 */
[----:B------:R-:W-:Y:S01]  /*4660*/  FSEL R74, R74, -INF , P0 ;  /* 0xff8000004a4a7808 */ /* 0x000fe20000000000 */
[--C-:B------:R-:W-:Y:S01]  /*4670*/  FFMA R81, R81, UR28, -R23.reuse ;  /* 0x0000001c51517c23 */ /* 0x100fe20008000817 */
[----:B------:R-:W-:Y:S01]  /*4680*/  ISETP.NE.U32.AND P0, PT, R20, 0x1, PT ;  /* 0x000000011400780c */ /* 0x000fe20003f05070 */
[--C-:B------:R-:W-:Y:S01]  /*4690*/  FFMA R84, R84, UR28, -R23.reuse ;  /* 0x0000001c54547c23 */ /* 0x100fe20008000817 */
[----:B------:R-:W-:Y:S01]  /*46a0*/  FMNMX R14, R51, R14, !PT ;  /* 0x0000000e330e7209 */ /* 0x000fe20007800000 */
[----:B------:R-:W-:Y:S01]  /*46b0*/  FFMA R85, R85, UR28, -R23 ;  /* 0x0000001c55557c23 */ /* 0x000fe20008000817 */
[----:B------:R-:W-:Y:S01]  /*46c0*/  FSEL R35, R26, -INF , !P0 ;  /* 0xff8000001a237808 */ /* 0x000fe20004000000 */
[----:B------:R-:W1:Y:S01]  /*46d0*/  MUFU.EX2 R40, R40 ;  /* 0x0000002800287308 */ /* 0x000e620000000800 */
[----:B------:R-:W-:-:S02]  /*46e0*/  LOP3.LUT P0, RZ, R152, 0x80, RZ, 0xc0, !PT ;  /* 0x0000008098ff7812 */ /* 0x000fc4000780c0ff */
[----:B------:R-:W-:Y:S02]  /*46f0*/  FMNMX R14, R59, R14, !PT ;  /* 0x0000000e3b0e7209 */ /* 0x000fe40007800000 */
[----:B------:R-:W-:Y:S02]  /*4700*/  FSEL R20, R39, -INF , P0 ;  /* 0xff80000027147808 */ /* 0x000fe40000000000 */
[----:B------:R-:W-:Y:S01]  /*4710*/  LOP3.LUT P0, RZ, R152, 0x8000, RZ, 0xc0, !PT ;  /* 0x0000800098ff7812 */ /* 0x000fe2000780c0ff */
[----:B------:R-:W1:Y:S01]  /*4720*/  MUFU.EX2 R41, R41 ;  /* 0x0000002900297308 */ /* 0x000e620000000800 */
[----:B------:R-:W-:Y:S02]  /*4730*/  FMNMX R39, R35, R34, !PT ;  /* 0x0000002223277209 */ /* 0x000fe40007800000 */
[----:B------:R-:W-:Y:S02]  /*4740*/  FMNMX R22, R31, R20, !PT ;  /* 0x000000141f167209 */ /* 0x000fe40007800000 */
[----:B------:R-:W-:-:S02]  /*4750*/  FSEL R55, R55, -INF , P0 ;  /* 0xff80000037377808 */ /* 0x000fc40000000000 */
[----:B------:R-:W-:Y:S01]  /*4760*/  FMNMX R39, R42, R39, !PT ;  /* 0x000000272a277209 */ /* 0x000fe20007800000 */
[----:B------:R-:W1:Y:S01]  /*4770*/  MUFU.EX2 R44, R44 ;  /* 0x0000002c002c7308 */ /* 0x000e620000000800 */
[----:B------:R-:W-:Y:S02]  /*4780*/  FMNMX R22, R47, R22, !PT ;  /* 0x000000162f167209 */ /* 0x000fe40007800000 */
[----:B------:R-:W-:Y:S02]  /*4790*/  LOP3.LUT P0, RZ, R152, 0x800000, RZ, 0xc0, !PT ;  /* 0x0080000098ff7812 */ /* 0x000fe4000780c0ff */
[----:B------:R-:W-:Y:S02]  /*47a0*/  FMNMX R39, R50, R39, !PT ;  /* 0x0000002732277209 */ /* 0x000fe40007800000 */
[----:B------:R-:W-:Y:S01]  /*47b0*/  FMNMX R22, R55, R22, !PT ;  /* 0x0000001637167209 */ /* 0x000fe20007800000 */
[----:B------:R-:W1:Y:S01]  /*47c0*/  MUFU.EX2 R45, R45 ;  /* 0x0000002d002d7308 */ /* 0x000e620000000800 */
[----:B------:R-:W-:-:S02]  /*47d0*/  FSEL R71, R71, -INF , P0 ;  /* 0xff80000047477808 */ /* 0x000fc40000000000 */
[----:B------:R-:W-:Y:S02]  /*47e0*/  FMNMX R39, R58, R39, !PT ;  /* 0x000000273a277209 */ /* 0x000fe40007800000 */
[----:B------:R-:W-:Y:S02]  /*47f0*/  FMNMX R155, R62, R155, !PT ;  /* 0x0000009b3e9b7209 */ /* 0x000fe40007800000 */
[----:B------:R-:W-:Y:S01]  /*4800*/  FMNMX R22, R63, R22, !PT ;  /* 0x000000163f167209 */ /* 0x000fe20007800000 */
[----:B------:R-:W1:Y:S01]  /*4810*/  MUFU.EX2 R48, R48 ;  /* 0x0000003000307308 */ /* 0x000e620000000800 */
[----:B------:R-:W-:Y:S02]  /*4820*/  ISETP.GT.AND P0, PT, R152, -0x1, PT ;  /* 0xffffffff9800780c */ /* 0x000fe40003f04270 */
[----:B------:R-:W-:Y:S02]  /*4830*/  FSEL R75, R75, -INF , P1 ;  /* 0xff8000004b4b7808 */ /* 0x000fe40000800000 */
[----:B------:R-:W-:-:S02]  /*4840*/  FSEL R78, R78, -INF , P2 ;  /* 0xff8000004e4e7808 */ /* 0x000fc40001000000 */
[----:B------:R-:W-:Y:S01]  /*4850*/  FSEL R79, R79, -INF , P3 ;  /* 0xff8000004f4f7808 */ /* 0x000fe20001800000 */
[----:B------:R-:W1:Y:S01]  /*4860*/  MUFU.EX2 R49, R49 ;  /* 0x0000003100317308 */ /* 0x000e620000000800 */
[----:B------:R-:W-:Y:S02]  /*4870*/  FMNMX R39, R66, R39, !PT ;  /* 0x0000002742277209 */ /* 0x000fe40007800000 */
[----:B------:R-:W-:Y:S02]  /*4880*/  FMNMX R14, R67, R14, !PT ;  /* 0x0000000e430e7209 */ /* 0x000fe40007800000 */
[----:B------:R-:W-:Y:S02]  /*4890*/  FMNMX R155, R70, R155, !PT ;  /* 0x0000009b469b7209 */ /* 0x000fe40007800000 */
[----:B------:R-:W-:Y:S01]  /*48a0*/  FMNMX R22, R71, R22, !PT ;  /* 0x0000001647167209 */ /* 0x000fe20007800000 */
[----:B------:R-:W-:Y:S01]  /*48b0*/  MUFU.EX2 R52, R52 ;  /* 0x0000003400347308 */ /* 0x000fe20000000800 */
[----:B------:R-:W-:-:S02]  /*48c0*/  FSEL R87, R87, -INF , !P0 ;  /* 0xff80000057577808 */ /* 0x000fc40004000000 */
[----:B------:R-:W-:Y:S02]  /*48d0*/  FSEL R82, R82, -INF , P4 ;  /* 0xff80000052527808 */ /* 0x000fe40002000000 */
[----:B------:R-:W-:Y:S02]  /*48e0*/  FSEL R83, R83, -INF , P5 ;  /* 0xff80000053537808 */ /* 0x000fe40002800000 */
[----:B------:R-:W-:Y:S01]  /*48f0*/  FSEL R86, R86, -INF , P6 ;  /* 0xff80000056567808 */ /* 0x000fe20003000000 */
        /* <DEDUP_REMOVED lines=8> */
[----:B------:R-:W-:Y:S02]  /*4980*/  FMNMX R155, R86, R155, !PT ;  /* 0x0000009b569b7209 */ /* 0x000fe40007800000 */
[----:B------:R-:W-:Y:S01]  /*4990*/  FMNMX R22, R87, R22, !PT ;  /* 0x0000001657167209 */ /* 0x000fe20007800000 */
[----:B------:R-:W-:Y:S01]  /*49a0*/  MUFU.EX2 R57, R57 ;  /* 0x0000003900397308 */ /* 0x000fe20000000800 */
[----:B------:R-:W-:-:S02]  /*49b0*/  FMNMX R14, R39, R14, !PT ;  /* 0x0000000e270e7209 */ /* 0x000fc40007800000 */
[----:B------:R-:W-:Y:S02]  /*49c0*/  FMNMX R155, R155, R22, !PT ;  /* 0x000000169b9b7209 */ /* 0x000fe40007800000 */
[----:B------:R-:W-:Y:S02]  /*49d0*/  ISETP.NE.AND P2, PT, R2, RZ, PT ;  /* 0x000000ff0200720c */ /* 0x000fe40003f45270 */
[----:B------:R-:W-:Y:S01]  /*49e0*/  FMNMX R14, R14, R155, !PT ;  /* 0x0000009b0e0e7209 */ /* 0x000fe20007800000 */
[----:B------:R-:W-:Y:S03]  /*49f0*/  MUFU.EX2 R60, R60 ;  /* 0x0000003c003c7308 */ /* 0x000fe60000000800 */
[----:B------:R-:W-:-:S05]  /*4a00*/  FMNMX R14, R14, R17, !PT ;  /* 0x000000110e0e7209 */ /* 0x000fca0007800000 */
[----:B------:R-:W1:Y:S01]  /*4a10*/  SHFL.BFLY PT, R39, R14, 0x2, 0x1f ;  /* 0x0c401f000e277f89 */ /* 0x000e6200000e0000 */
[----:B------:R-:W-:Y:S08]  /*4a20*/  MUFU.EX2 R61, R61 ;  /* 0x0000003d003d7308 */ /* 0x000ff00000000800 */
[----:B------:R-:W-:Y:S08]  /*4a30*/  MUFU.EX2 R64, R64 ;  /* 0x0000004000407308 */ /* 0x000ff00000000800 */
[----:B------:R-:W-:Y:S01]  /*4a40*/  MUFU.EX2 R65, R65 ;  /* 0x0000004100417308 */ /* 0x000fe20000000800 */
[----:B-1----:R-:W-:-:S07]  /*4a50*/  FMNMX R39, R14, R39, !PT ;  /* 0x000000270e277209 */ /* 0x002fce0007800000 */
[----:B------:R-:W-:Y:S01]  /*4a60*/  MUFU.EX2 R68, R68 ;  /* 0x0000004400447308 */ /* 0x000fe20000000800 */
[----:B------:R-:W1:Y:S07]  /*4a70*/  SHFL.BFLY PT, R14, R39, 0x1, 0x1f ;  /* 0x0c201f00270e7f89 */ /* 0x000e6e00000e0000 */
[----:B------:R-:W-:Y:S08]  /*4a80*/  MUFU.EX2 R69, R69 ;  /* 0x0000004500457308 */ /* 0x000ff00000000800 */
[----:B------:R-:W-:Y:S08]  /*4a90*/  MUFU.EX2 R72, R72 ;  /* 0x0000004800487308 */ /* 0x000ff00000000800 */
[----:B------:R-:W-:Y:S01]  /*4aa0*/  MUFU.EX2 R73, R73 ;  /* 0x0000004900497308 */ /* 0x000fe20000000800 */
[----:B-1----:R-:W-:-:S04]  /*4ab0*/  FMNMX R14, R39, R14, !PT ;  /* 0x0000000e270e7209 */ /* 0x002fc80007800000 */
[----:B------:R-:W-:-:S03]  /*4ac0*/  FSETP.NEU.AND P0, PT, R14, -INF , PT ;  /* 0xff8000000e00780b */ /* 0x000fc60003f0d000 */
[----:B------:R-:W-:Y:S01]  /*4ad0*/  MUFU.EX2 R76, R76 ;  /* 0x0000004c004c7308 */ /* 0x000fe20000000800 */
[----:B------:R-:W-:Y:S02]  /*4ae0*/  FSEL R22, R14, RZ, P0 ;  /* 0x000000ff0e167208 */ /* 0x000fe40000000000 */
[----:B------:R-:W-:-:S03]  /*4af0*/  ISETP.NE.AND P0, PT, R153, -0x1, PT ;  /* 0xffffffff9900780c */ /* 0x000fc60003f05270 */
[C---:B------:R-:W-:Y:S01]  /*4b00*/  FADD R17, -R22.reuse, R17 ;  /* 0x0000001116117221 */ /* 0x040fe20000000100 */
[----:B------:R-:W-:Y:S01]  /*4b10*/  FMUL R22, R22, UR28 ;  /* 0x0000001c16167c20 */ /* 0x000fe20008400000 */
[----:B------:R-:W-:Y:S02]  /*4b20*/  MUFU.EX2 R77, R77 ;  /* 0x0000004d004d7308 */ /* 0x000fe40000000800 */
[----:B------:R-:W-:Y:S01]  /*4b30*/  FMUL R17, R17, UR28 ;  /* 0x0000001c11117c20 */ /* 0x000fe20008400000 */
        /* <DEDUP_REMOVED lines=13> */
[----:B------:R-:W-:Y:S01]  /*4c10*/  MUFU.EX2 R17, R17 ;  /* 0x0000001100117308 */ /* 0x000fe20000000800 */
[----:B---3--:R-:W-:Y:S01]  /*4c20*/  FFMA R18, R19, R13, R24 ;  /* 0x0000000d13127223 */ /* 0x008fe20000000018 */
[--C-:B------:R-:W-:Y:S01]  /*4c30*/  FFMA R50, R50, UR28, -R22.reuse ;  /* 0x0000001c32327c23 */ /* 0x100fe20008000816 */
[--C-:B------:R-:W-:Y:S01]  /*4c40*/  FFMA R51, R51, UR28, -R22.reuse ;  /* 0x0000001c33337c23 */ /* 0x100fe20008000816 */
[----:B------:R-:W-:Y:S01]  /*4c50*/  FFMA R54, R54, UR28, -R22 ;  /* 0x0000001c36367c23 */ /* 0x000fe20008000816 */
[----:B------:R-:W-:Y:S01]  /*4c60*/  FADD R13, R25, R18 ;  /* 0x00000012190d7221 */ /* 0x000fe20000000000 */
[--C-:B------:R-:W-:Y:S01]  /*4c70*/  FFMA R55, R55, UR28, -R22.reuse ;  /* 0x0000001c37377c23 */ /* 0x100fe20008000816 */
[--C-:B------:R-:W-:Y:S01]  /*4c80*/  FFMA R58, R58, UR28, -R22.reuse ;  /* 0x0000001c3a3a7c23 */ /* 0x100fe20008000816 */
[----:B------:R-:W1:Y:S01]  /*4c90*/  MUFU.EX2 R26, R26 ;  /* 0x0000001a001a7308 */ /* 0x000e620000000800 */
[----:B----4-:R-:W-:Y:S01]  /*4ca0*/  FADD R18, R28, R13 ;  /* 0x0000000d1c127221 */ /* 0x010fe20000000000 */
[--C-:B------:R-:W-:Y:S01]  /*4cb0*/  FFMA R59, R59, UR28, -R22.reuse ;  /* 0x0000001c3b3b7c23 */ /* 0x100fe20008000816 */
[--C-:B------:R-:W-:Y:S01]  /*4cc0*/  FFMA R62, R62, UR28, -R22.reuse ;  /* 0x0000001c3e3e7c23 */ /* 0x100fe20008000816 */
[----:B------:R-:W-:Y:S01]  /*4cd0*/  FFMA R63, R63, UR28, -R22 ;  /* 0x0000001c3f3f7c23 */ /* 0x000fe20008000816 */
[----:B------:R-:W-:Y:S01]  /*4ce0*/  FADD R13, R29, R18 ;  /* 0x000000121d0d7221 */ /* 0x000fe20000000000 */
[--C-:B------:R-:W-:Y:S01]  /*4cf0*/  FFMA R66, R66, UR28, -R22.reuse ;  /* 0x0000001c42427c23 */ /* 0x100fe20008000816 */
[--C-:B------:R-:W-:Y:S01]  /*4d00*/  FFMA R67, R67, UR28, -R22.reuse ;  /* 0x0000001c43437c23 */ /* 0x100fe20008000816 */
[----:B------:R-:W3:Y:S01]  /*4d10*/  MUFU.EX2 R27, R27 ;  /* 0x0000001b001b7308 */ /* 0x000ee20000000800 */
[----:B--2---:R-:W-:Y:S01]  /*4d20*/  FADD R18, R32, R13 ;  /* 0x0000000d20127221 */ /* 0x004fe20000000000 */
[--C-:B------:R-:W-:Y:S01]  /*4d30*/  FFMA R70, R70, UR28, -R22.reuse ;  /* 0x0000001c46467c23 */ /* 0x100fe20008000816 */
[--C-:B------:R-:W-:Y:S01]  /*4d40*/  FFMA R71, R71, UR28, -R22.reuse ;  /* 0x0000001c47477c23 */ /* 0x100fe20008000816 */
[----:B------:R-:W-:Y:S01]  /*4d50*/  FFMA R74, R74, UR28, -R22 ;  /* 0x0000001c4a4a7c23 */ /* 0x000fe20008000816 */
[----:B-----5:R-:W-:Y:S01]  /*4d60*/  FADD R13, R33, R18 ;  /* 0x00000012210d7221 */ /* 0x020fe20000000000 */
[--C-:B------:R-:W-:Y:S01]  /*4d70*/  FFMA R75, R75, UR28, -R22.reuse ;  /* 0x0000001c4b4b7c23 */ /* 0x100fe20008000816 */
[--C-:B------:R-:W-:Y:S01]  /*4d80*/  FFMA R78, R78, UR28, -R22.reuse ;  /* 0x0000001c4e4e7c23 */ /* 0x100fe20008000816 */
[----:B------:R2:W-:Y:S01]  /*4d90*/  MUFU.EX2 R39, R20 ;  /* 0x0000001400277308 */ /* 0x0005e20000000800 */
[----:B------:R-:W-:Y:S01]  /*4da0*/  FADD R18, R36, R13 ;  /* 0x0000000d24127221 */ /* 0x000fe20000000000 */
[--C-:B------:R-:W-:Y:S01]  /*4db0*/  FFMA R79, R79, UR28, -R22.reuse ;  /* 0x0000001c4f4f7c23 */ /* 0x100fe20008000816 */
[--C-:B------:R-:W-:Y:S01]  /*4dc0*/  FFMA R82, R82, UR28, -R22.reuse ;  /* 0x0000001c52527c23 */ /* 0x100fe20008000816 */
[----:B------:R-:W-:Y:S01]  /*4dd0*/  FFMA R83, R83, UR28, -R22 ;  /* 0x0000001c53537c23 */ /* 0x000fe20008000816 */
[----:B------:R-:W-:Y:S01]  /*4de0*/  FADD R13, R37, R18 ;  /* 0x00000012250d7221 */ /* 0x000fe20000000000 */
[--C-:B------:R-:W-:Y:S01]  /*4df0*/  FFMA R86, R86, UR28, -R22.reuse ;  /* 0x0000001c56567c23 */ /* 0x100fe20008000816 */
[----:B------:R-:W-:Y:S01]  /*4e00*/  FFMA R87, R87, UR28, -R22 ;  /* 0x0000001c57577c23 */ /* 0x000fe20008000816 */
[----:B------:R-:W4:Y:S01]  /*4e10*/  MUFU.EX2 R30, R21 ;  /* 0x00000015001e7308 */ /* 0x000f220000000800 */
[----:B------:R-:W-:Y:S01]  /*4e20*/  FADD R18, R40, R13 ;  /* 0x0000000d28127221 */ /* 0x000fe20000000000 */
[----:B--2---:R-:W-:-:S03]  /*4e30*/  @!P2 IMAD.MOV.U32 R20, RZ, RZ, 0x1 ;  /* 0x00000001ff14a424 */ /* 0x004fc600078e00ff */
[----:B------:R-:W-:Y:S01]  /*4e40*/  FADD R13, R41, R18 ;  /* 0x00000012290d7221 */ /* 0x000fe20000000000 */
[----:B------:R2:W-:Y:S01]  /*4e50*/  @!P2 SYNCS.ARRIVE.TRANS64.ART0 RZ, [UR8+0x18], R20 ;  /* 0x00001814ffffa9a7 */ /* 0x0005e20008500008 */
[----:B------:R-:W-:Y:S02]  /*4e60*/  WARPGROUP.DEPBAR.LE gsb0, 0x0 ;  /* 0x00008000000079c5 */ /* 0x000fe40000010000 */
[----:B------:R-:W5:Y:S01]  /*4e70*/  MUFU.EX2 R31, R31 ;  /* 0x0000001f001f7308 */ /* 0x000f620000000800 */
[----:B------:R-:W-:Y:S01]  /*4e80*/  FADD R18, R44, R13 ;  /* 0x0000000d2c127221 */ /* 0x000fe20000000000 */
[-C--:B------:R-:W-:Y:S01]  /*4e90*/  FMUL R117, R117, R19.reuse ;  /* 0x0000001375757220 */ /* 0x080fe20000400000 */
[-C--:B------:R-:W-:Y:S01]  /*4ea0*/  FMUL R116, R116, R19.reuse ;  /* 0x0000001374747220 */ /* 0x080fe20000400000 */
[-C--:B------:R-:W-:Y:S01]  /*4eb0*/  FMUL R113, R113, R19.reuse ;  /* 0x0000001371717220 */ /* 0x080fe20000400000 */
[----:B--2---:R-:W-:Y:S02]  /*4ec0*/  @!P2 IMAD.MOV.U32 R20, RZ, RZ, 0x1 ;  /* 0x00000001ff14a424 */ /* 0x004fe400078e00ff */
[----:B------:R-:W-:Y:S01]  /*4ed0*/  FADD R13, R45, R18 ;  /* 0x000000122d0d7221 */ /* 0x000fe20000000000 */
[-C--:B------:R-:W-:Y:S01]  /*4ee0*/  FMUL R112, R112, R19.reuse ;  /* 0x0000001370707220 */ /* 0x080fe20000400000 */
[----:B------:R-:W2:Y:S01]  /*4ef0*/  MUFU.EX2 R34, R34 ;  /* 0x0000002200227308 */ /* 0x000ea20000000800 */
[----:B------:R1:W-:Y:S01]  /*4f00*/  @!P2 SYNCS.ARRIVE.TRANS64.ART0 RZ, [UR8+0x28], R20 ;  /* 0x00002814ffffa9a7 */ /* 0x0003e20008500008 */
[----:B------:R-:W-:Y:S01]  /*4f10*/  FADD R18, R48, R13 ;  /* 0x0000000d30127221 */ /* 0x000fe20000000000 */
[-C--:B------:R-:W-:Y:S01]  /*4f20*/  FMUL R109, R109, R19.reuse ;  /* 0x000000136d6d7220 */ /* 0x080fe20000400000 */
[-C--:B------:R-:W-:Y:S01]  /*4f30*/  FMUL R108, R108, R19.reuse ;  /* 0x000000136c6c7220 */ /* 0x080fe20000400000 */
[-C--:B------:R-:W-:Y:S01]  /*4f40*/  FMUL R105, R105, R19.reuse ;  /* 0x0000001369697220 */ /* 0x080fe20000400000 */
[----:B------:R-:W-:Y:S01]  /*4f50*/  FADD R13, R49, R18 ;  /* 0x00000012310d7221 */ /* 0x000fe20000000000 */
[----:B------:R-:W-:Y:S01]  /*4f60*/  FMUL R104, R104, R19 ;  /* 0x0000001368687220 */ /* 0x000fe20000400000 */
[----:B------:R-:W2:Y:S01]  /*4f70*/  MUFU.EX2 R38, R38 ;  /* 0x0000002600267308 */ /* 0x000ea20000000800 */
[----:B-1----:R-:W-:Y:S01]  /*4f80*/  FFMA R20, R17, R15, R26 ;  /* 0x0000000f11147223 */ /* 0x002fe2000000001a */
[----:B------:R-:W-:Y:S01]  /*4f90*/  FADD R18, R52, R13 ;  /* 0x0000000d34127221 */ /* 0x000fe20000000000 */
[-C--:B------:R-:W-:Y:S01]  /*4fa0*/  FMUL R101, R101, R19.reuse ;  /* 0x0000001365657220 */ /* 0x080fe20000400000 */
[-C--:B------:R-:W-:Y:S01]  /*4fb0*/  FMUL R100, R100, R19.reuse ;  /* 0x0000001364647220 */ /* 0x080fe20000400000 */
[----:B---3--:R-:W-:Y:S01]  /*4fc0*/  FADD R15, R27, R20 ;  /* 0x000000141b0f7221 */ /* 0x008fe20000000000 */
[----:B------:R-:W-:Y:S01]  /*4fd0*/  FADD R13, R53, R18 ;  /* 0x00000012350d7221 */ /* 0x000fe20000000000 */
[-C--:B------:R-:W-:Y:S01]  /*4fe0*/  FMUL R97, R97, R19.reuse ;  /* 0x0000001361617220 */ /* 0x080fe20000400000 */
[----:B------:R-:W1:Y:S01]  /*4ff0*/  MUFU.EX2 R42, R42 ;  /* 0x0000002a002a7308 */ /* 0x000e620000000800 */
[----:B----4-:R-:W-:Y:S01]  /*5000*/  FADD R20, R30, R15 ;  /* 0x0000000f1e147221 */ /* 0x010fe20000000000 */
[----:B------:R-:W-:Y:S01]  /*5010*/  FADD R18, R56, R13 ;  /* 0x0000000d38127221 */ /* 0x000fe20000000000 */
[-C--:B------:R-:W-:Y:S01]  /*5020*/  FMUL R96, R96, R19.reuse ;  /* 0x0000001360607220 */ /* 0x080fe20000400000 */
[-C--:B------:R-:W-:Y:S01]  /*5030*/  FMUL R93, R93, R19.reuse ;  /* 0x000000135d5d7220 */ /* 0x080fe20000400000 */
[----:B-----5:R-:W-:Y:S01]  /*5040*/  FADD R15, R31, R20 ;  /* 0x000000141f0f7221 */ /* 0x020fe20000000000 */
[----:B------:R-:W-:Y:S01]  /*5050*/  FADD R13, R57, R18 ;  /* 0x00000012390d7221 */ /* 0x000fe20000000000 */
[-C--:B------:R-:W-:Y:S01]  /*5060*/  FMUL R92, R92, R19.reuse ;  /* 0x000000135c5c7220 */ /* 0x080fe20000400000 */
[----:B------:R-:W3:Y:S01]  /*5070*/  MUFU.EX2 R43, R43 ;  /* 0x0000002b002b7308 */ /* 0x000ee20000000800 */
[----:B--2---:R-:W-:Y:S01]  /*5080*/  FADD R20, R34, R15 ;  /* 0x0000000f22147221 */ /* 0x004fe20000000000 */
[----:B------:R-:W-:Y:S01]  /*5090*/  FADD R18, R60, R13 ;  /* 0x0000000d3c127221 */ /* 0x000fe20000000000 */
[-C--:B------:R-:W-:Y:S01]  /*50a0*/  FMUL R89, R89, R19.reuse ;  /* 0x0000001359597220 */ /* 0x080fe20000400000 */
[----:B------:R-:W-:Y:S01]  /*50b0*/  FMUL R88, R88, R19 ;  /* 0x0000001358587220 */ /* 0x000fe20000400000 */
[----:B------:R-:W-:Y:S01]  /*50c0*/  FADD R15, R35, R20 ;  /* 0x00000014230f7221 */ /* 0x000fe20000000000 */
[----:B------:R-:W-:Y:S01]  /*50d0*/  FADD R13, R61, R18 ;  /* 0x000000123d0d7221 */ /* 0x000fe20000000000 */
[-C--:B------:R-:W-:Y:S01]  /*50e0*/  FMUL R119, R119, R17.reuse ;  /* 0x0000001177777220 */ /* 0x080fe20000400000 */
[----:B------:R-:W2:Y:S01]  /*50f0*/  MUFU.EX2 R46, R46 ;  /* 0x0000002e002e7308 */ /* 0x000ea20000000800 */
[----:B------:R-:W-:Y:S01]  /*5100*/  FADD R20, R38, R15 ;  /* 0x0000000f26147221 */ /* 0x000fe20000000000 */
[----:B------:R-:W-:Y:S01]  /*5110*/  FADD R18, R64, R13 ;  /* 0x0000000d40127221 */ /* 0x000fe20000000000 */
[-C--:B------:R-:W-:Y:S01]  /*5120*/  FMUL R118, R118, R17.reuse ;  /* 0x0000001176767220 */ /* 0x080fe20000400000 */
[-C--:B------:R-:W-:Y:S01]  /*5130*/  FMUL R115, R115, R17.reuse ;  /* 0x0000001173737220 */ /* 0x080fe20000400000 */
[----:B------:R-:W-:Y:S01]  /*5140*/  FADD R15, R39, R20 ;  /* 0x00000014270f7221 */ /* 0x000fe20000000000 */
[----:B------:R-:W-:Y:S01]  /*5150*/  FADD R13, R65, R18 ;  /* 0x00000012410d7221 */ /* 0x000fe20000000000 */
[-C--:B------:R-:W-:Y:S01]  /*5160*/  FMUL R114, R114, R17.reuse ;  /* 0x0000001172727220 */ /* 0x080fe20000400000 */
[----:B------:R-:W4:Y:S01]  /*5170*/  MUFU.EX2 R47, R47 ;  /* 0x0000002f002f7308 */ /* 0x000f220000000800 */
[----:B-1----:R-:W-:Y:S01]  /*5180*/  FADD R20, R42, R15 ;  /* 0x0000000f2a147221 */ /* 0x002fe20000000000 */
[----:B------:R-:W-:Y:S01]  /*5190*/  FADD R18, R68, R13 ;  /* 0x0000000d44127221 */ /* 0x000fe20000000000 */
[-C--:B------:R-:W-:Y:S01]  /*51a0*/  FMUL R111, R111, R17.reuse ;  /* 0x000000116f6f7220 */ /* 0x080fe20000400000 */
[-C--:B------:R-:W-:Y:S01]  /*51b0*/  FMUL R110, R110, R17.reuse ;  /* 0x000000116e6e7220 */ /* 0x080fe20000400000 */
[----:B---3--:R-:W-:Y:S01]  /*51c0*/  FADD R15, R43, R20 ;  /* 0x000000142b0f7221 */ /* 0x008fe20000000000 */
[----:B------:R-:W-:Y:S01]  /*51d0*/  FADD R13, R69, R18 ;  /* 0x00000012450d7221 */ /* 0x000fe20000000000 */
[-C--:B------:R-:W-:Y:S01]  /*51e0*/  FMUL R107, R107, R17.reuse ;  /* 0x000000116b6b7220 */ /* 0x080fe20000400000 */
[----:B------:R-:W1:Y:S01]  /*51f0*/  MUFU.EX2 R50, R50 ;  /* 0x0000003200327308 */ /* 0x000e620000000800 */
[----:B--2---:R-:W-:Y:S01]  /*5200*/  FADD R20, R46, R15 ;  /* 0x0000000f2e147221 */ /* 0x004fe20000000000 */
[----:B------:R-:W-:Y:S01]  /*5210*/  FADD R18, R72, R13 ;  /* 0x0000000d48127221 */ /* 0x000fe20000000000 */
[-C--:B------:R-:W-:Y:S01]  /*5220*/  FMUL R106, R106, R17.reuse ;  /* 0x000000116a6a7220 */ /* 0x080fe20000400000 */
[-C--:B------:R-:W-:Y:S01]  /*5230*/  FMUL R103, R103, R17.reuse ;  /* 0x0000001167677220 */ /* 0x080fe20000400000 */
[-C--:B------:R-:W-:Y:S01]  /*5240*/  FMUL R102, R102, R17.reuse ;  /* 0x0000001166667220 */ /* 0x080fe20000400000 */
[----:B------:R-:W-:Y:S01]  /*5250*/  FADD R13, R73, R18 ;  /* 0x00000012490d7221 */ /* 0x000fe20000000000 */
[-C--:B------:R-:W-:Y:S01]  /*5260*/  FMUL R99, R99, R17.reuse ;  /* 0x0000001163637220 */ /* 0x080fe20000400000 */
[----:B------:R-:W2:Y:S01]  /*5270*/  MUFU.EX2 R51, R51 ;  /* 0x0000003300337308 */ /* 0x000ea20000000800 */
[----:B----4-:R-:W-:Y:S01]  /*5280*/  FADD R15, R47, R20 ;  /* 0x000000142f0f7221 */ /* 0x010fe20000000000 */
[----:B------:R-:W-:Y:S01]  /*5290*/  FADD R18, R76, R13 ;  /* 0x0000000d4c127221 */ /* 0x000fe20000000000 */
[-C--:B------:R-:W-:Y:S01]  /*52a0*/  FMUL R98, R98, R17.reuse ;  /* 0x0000001162627220 */ /* 0x080fe20000400000 */
[-C--:B------:R-:W-:Y:S01]  /*52b0*/  FMUL R95, R95, R17.reuse ;  /* 0x000000115f5f7220 */ /* 0x080fe20000400000 */
[-C--:B------:R-:W-:Y:S01]  /*52c0*/  FMUL R94, R94, R17.reuse ;  /* 0x000000115e5e7220 */ /* 0x080fe20000400000 */
[----:B------:R-:W-:Y:S01]  /*52d0*/  FADD R13, R77, R18 ;  /* 0x000000124d0d7221 */ /* 0x000fe20000000000 */
[-C--:B------:R-:W-:Y:S01]  /*52e0*/  FMUL R91, R91, R17.reuse ;  /* 0x000000115b5b7220 */ /* 0x080fe20000400000 */
[----:B------:R-:W3:Y:S01]  /*52f0*/  MUFU.EX2 R54, R54 ;  /* 0x0000003600367308 */ /* 0x000ee20000000800 */
[----:B-1----:R-:W-:Y:S01]  /*5300*/  FADD R20, R50, R15 ;  /* 0x0000000f32147221 */ /* 0x002fe20000000000 */
[----:B------:R-:W-:Y:S01]  /*5310*/  FMUL R90, R90, R17 ;  /* 0x000000115a5a7220 */ /* 0x000fe20000400000 */
[----:B------:R-:W-:Y:S01]  /*5320*/  F2FP.F16.F32.PACK_AB R120, R25, R24 ;  /* 0x000000181978723e */ /* 0x000fe200000000ff */
[----:B------:R-:W-:Y:S01]  /*5330*/  IMAD.MOV.U32 R19, RZ, RZ, R12 ;  /* 0x000000ffff137224 */ /* 0x000fe200078e000c */
[----:B------:R-:W-:Y:S01]  /*5340*/  F2FP.F16.F32.PACK_AB R122, R29, R28 ;  /* 0x0000001c1d7a723e */ /* 0x000fe200000000ff */
[----:B------:R-:W-:Y:S01]  /*5350*/  IMAD.MOV.U32 R17, RZ, RZ, R14 ;  /* 0x000000ffff117224 */ /* 0x000fe200078e000e */
[----:B------:R-:W-:Y:S01]  /*5360*/  F2FP.F16.F32.PACK_AB R124, R33, R32 ;  /* 0x00000020217c723e */ /* 0x000fe200000000ff */
[----:B------:R-:W1:Y:S01]  /*5370*/  MUFU.EX2 R55, R55 ;  /* 0x0000003700377308 */ /* 0x000e620000000800 */
[----:B--2---:R-:W-:Y:S01]  /*5380*/  FADD R15, R51, R20 ;  /* 0x00000014330f7221 */ /* 0x004fe20000000000 */
[----:B------:R-:W-:-:S02]  /*5390*/  F2FP.F16.F32.PACK_AB R126, R37, R36 ;  /* 0x00000024257e723e */ /* 0x000fc400000000ff */
[----:B------:R-:W-:Y:S02]  /*53a0*/  F2FP.F16.F32.PACK_AB R128, R41, R40 ;  /* 0x000000282980723e */ /* 0x000fe400000000ff */
[----:B------:R-:W-:Y:S02]  /*53b0*/  F2FP.F16.F32.PACK_AB R130, R45, R44 ;  /* 0x0000002c2d82723e */ /* 0x000fe400000000ff */
[----:B------:R-:W2:Y:S01]  /*53c0*/  MUFU.EX2 R58, R58 ;  /* 0x0000003a003a7308 */ /* 0x000ea20000000800 */
[----:B---3--:R-:W-:Y:S01]  /*53d0*/  FADD R20, R54, R15 ;  /* 0x0000000f36147221 */ /* 0x008fe20000000000 */
[----:B------:R-:W-:Y:S02]  /*53e0*/  F2FP.F16.F32.PACK_AB R132, R49, R48 ;  /* 0x000000303184723e */ /* 0x000fe400000000ff */
[----:B------:R-:W-:Y:S02]  /*53f0*/  F2FP.F16.F32.PACK_AB R134, R53, R52 ;  /* 0x000000343586723e */ /* 0x000fe400000000ff */
[----:B------:R-:W-:-:S02]  /*5400*/  F2FP.F16.F32.PACK_AB R136, R57, R56 ;  /* 0x000000383988723e */ /* 0x000fc400000000ff */
[----:B------:R-:W3:Y:S01]  /*5410*/  MUFU.EX2 R80, R80 ;  /* 0x0000005000507308 */ /* 0x000ee20000000800 */
[----:B-1----:R-:W-:Y:S01]  /*5420*/  FADD R15, R55, R20 ;  /* 0x00000014370f7221 */ /* 0x002fe20000000000 */
[----:B------:R-:W-:Y:S02]  /*5430*/  F2FP.F16.F32.PACK_AB R138, R61, R60 ;  /* 0x0000003c3d8a723e */ /* 0x000fe400000000ff */
[----:B------:R-:W-:Y:S02]  /*5440*/  F2FP.F16.F32.PACK_AB R140, R65, R64 ;  /* 0x00000040418c723e */ /* 0x000fe400000000ff */
[----:B------:R-:W-:Y:S02]  /*5450*/  F2FP.F16.F32.PACK_AB R142, R69, R68 ;  /* 0x00000044458e723e */ /* 0x000fe400000000ff */
        /* <DEDUP_REMOVED lines=16> */
[C---:B--2---:R-:W-:Y:S01]  /*5560*/  FADD R13, R81.reuse, R18 ;  /* 0x00000012510d7221 */ /* 0x044fe20000000000 */
[----:B------:R-:W-:-:S02]  /*5570*/  F2FP.F16.F32.PACK_AB R148, R81, R80 ;  /* 0x000000505194723e */ /* 0x000fc400000000ff */
[----:B------:R-:W-:Y:S02]  /*5580*/  F2FP.F16.F32.PACK_AB R135, R55, R54 ;  /* 0x000000363787723e */ /* 0x000fe400000000ff */
[----:B------:R-:W-:Y:S02]  /*5590*/  F2FP.F16.F32.PACK_AB R137, R59, R58 ;  /* 0x0000003a3b89723e */ /* 0x000fe400000000ff */
[----:B------:R-:W2:Y:S01]  /*55a0*/  MUFU.EX2 R63, R63 ;  /* 0x0000003f003f7308 */ /* 0x000ea20000000800 */
[----:B---3--:R-:W-:-:S07]  /*55b0*/  FADD R20, R62, R15 ;  /* 0x0000000f3e147221 */ /* 0x008fce0000000000 */
[----:B------:R-:W3:Y:S01]  /*55c0*/  MUFU.EX2 R85, R85 ;  /* 0x0000005500557308 */ /* 0x000ee20000000800 */
[----:B-1----:R-:W-:-:S07]  /*55d0*/  FADD R18, R84, R13 ;  /* 0x0000000d54127221 */ /* 0x002fce0000000000 */
[----:B------:R-:W1:Y:S01]  /*55e0*/  MUFU.EX2 R66, R66 ;  /* 0x0000004200427308 */ /* 0x000e620000000800 */
[C---:B--2---:R-:W-:Y:S01]  /*55f0*/  FADD R15, R63.reuse, R20 ;  /* 0x000000143f0f7221 */ /* 0x044fe20000000000 */
[----:B------:R-:W-:-:S06]  /*5600*/  F2FP.F16.F32.PACK_AB R139, R63, R62 ;  /* 0x0000003e3f8b723e */ /* 0x000fcc00000000ff */
[----:B------:R-:W2:Y:S01]  /*5610*/  MUFU.EX2 R67, R67 ;  /* 0x0000004300437308 */ /* 0x000ea20000000800 */
[C---:B---3--:R-:W-:Y:S01]  /*5620*/  FADD R13, R85.reuse, R18 ;  /* 0x00000012550d7221 */ /* 0x048fe20000000000 */
[----:B------:R-:W-:-:S06]  /*5630*/  F2FP.F16.F32.PACK_AB R150, R85, R84 ;  /* 0x000000545596723e */ /* 0x000fcc00000000ff */
[----:B------:R-:W3:Y:S01]  /*5640*/  MUFU.EX2 R70, R70 ;  /* 0x0000004600467308 */ /* 0x000ee20000000800 */
[----:B-1----:R-:W-:-:S07]  /*5650*/  FADD R18, R66, R15 ;  /* 0x0000000f42127221 */ /* 0x002fce0000000000 */
[----:B------:R-:W1:Y:S01]  /*5660*/  MUFU.EX2 R71, R71 ;  /* 0x0000004700477308 */ /* 0x000e620000000800 */
[C---:B--2---:R-:W-:Y:S01]  /*5670*/  FADD R15, R67.reuse, R18 ;  /* 0x00000012430f7221 */ /* 0x044fe20000000000 */
[----:B------:R-:W-:-:S06]  /*5680*/  F2FP.F16.F32.PACK_AB R141, R67, R66 ;  /* 0x00000042438d723e */ /* 0x000fcc00000000ff */
[----:B------:R-:W2:Y:S01]  /*5690*/  MUFU.EX2 R74, R74 ;  /* 0x0000004a004a7308 */ /* 0x000ea20000000800 */
[----:B---3--:R-:W-:-:S07]  /*56a0*/  FADD R18, R70, R15 ;  /* 0x0000000f46127221 */ /* 0x008fce0000000000 */
[----:B------:R-:W3:Y:S01]  /*56b0*/  MUFU.EX2 R75, R75 ;  /* 0x0000004b004b7308 */ /* 0x000ee20000000800 */
[C---:B-1----:R-:W-:Y:S01]  /*56c0*/  FADD R15, R71.reuse, R18 ;  /* 0x00000012470f7221 */ /* 0x042fe20000000000 */
[----:B------:R-:W-:-:S06]  /*56d0*/  F2FP.F16.F32.PACK_AB R143, R71, R70 ;  /* 0x00000046478f723e */ /* 0x000fcc00000000ff */
[----:B------:R-:W1:Y:S01]  /*56e0*/  MUFU.EX2 R78, R78 ;  /* 0x0000004e004e7308 */ /* 0x000e620000000800 */
[----:B--2---:R-:W-:-:S07]  /*56f0*/  FADD R18, R74, R15 ;  /* 0x0000000f4a127221 */ /* 0x004fce0000000000 */
        /* <DEDUP_REMOVED lines=12> */
[----:B------:R-:W-:-:S03]  /*57c0*/  F2FP.F16.F32.PACK_AB R149, R83, R82 ;  /* 0x000000525395723e */ /* 0x000fc600000000ff */
[----:B--2---:R-:W-:-:S04]  /*57d0*/  FADD R18, R86, R15 ;  /* 0x0000000f56127221 */ /* 0x004fc80000000000 */
[C---:B---3--:R-:W-:Y:S01]  /*57e0*/  FADD R15, R87.reuse, R18 ;  /* 0x00000012570f7221 */ /* 0x048fe20000000000 */
[----:B------:R-:W-:Y:S01]  /*57f0*/  F2FP.F16.F32.PACK_AB R151, R87, R86 ;  /* 0x000000565797723e */ /* 0x000fe200000000ff */
[----:B------:R-:W-:Y:S01]  /*5800*/  IMAD.MOV.U32 R18, RZ, RZ, R11 ;  /* 0x000000ffff127224 */ /* 0x000fe200078e000b */
[----:B------:R-:W-:Y:S06]  /*5810*/  @P0 BRA `(.L_x_20) ;  /* 0xffffffe000500947 */ /* 0x000fec000383ffff */
.L_x_15:
[----:B------:R-:W-:-:S04]  /*5820*/  VIMNMX R16, R16, UR29, PT ;  /* 0x0000001d10107c48 */ /* 0x000fc8000bfe0100 */
[----:B------:R-:W-:-:S13]  /*5830*/  ISETP.GE.AND P0, PT, R16, 0x1, PT ;  /* 0x000000011000780c */ /* 0x000fda0003f06270 */
[----:B------:R-:W-:Y:S05]  /*5840*/  @!P0 BRA `(.L_x_21) ;  /* 0x0000001c00c08947 */ /* 0x000fea0003800000 */
[----:B------:R-:W-:Y:S01]  /*5850*/  VIADD R16, R16, 0xffffffff ;  /* 0xffffffff10107836 */ /* 0x000fe20000000000 */
[----:B------:R-:W-:Y:S01]  /*5860*/  ULDC UR28, c[0x0][0x480] ;  /* 0x00012000001c7ab9 */ /* 0x000fe20000000800 */
[----:B------:R-:W-:Y:S02]  /*5870*/  IMAD.MOV.U32 R17, RZ, RZ, R14 ;  /* 0x000000ffff117224 */ /* 0x000fe400078e000e */
[----:B------:R-:W-:Y:S02]  /*5880*/  IMAD.MOV.U32 R18, RZ, RZ, R11 ;  /* 0x000000ffff127224 */ /* 0x000fe400078e000b */
[----:B------:R-:W-:-:S07]  /*5890*/  IMAD.MOV.U32 R19, RZ, RZ, R12 ;  /* 0x000000ffff137224 */ /* 0x000fce00078e000c */
.L_x_26:
        /* <DEDUP_REMOVED lines=10> */
.L_x_22:
[----:B------:R2:W-:Y:S01]  /*5940*/  BAR.SYNC.DEFER_BLOCKING R8, 0x100 ;  /* 0x000400080000751d */ /* 0x0005e20000010000 */
[----:B------:R-:W-:-:S05]  /*5950*/  IMAD.U32 R20, R19, -0x80000000, RZ ;  /* 0x8000000013147824 */ /* 0x000fca00078e00ff */
        /* <DEDUP_REMOVED lines=9> */
.L_x_24:
[----:B------:R-:W-:Y:S01]  /*59f0*/  WARPGROUP.ARRIVE ;  /* 0x00000000000079c5 */ /* 0x000fe20000000000 */
[----:B------:R-:W-:Y:S01]  /*5a00*/  VIMNMX R14, RZ, R16, !PT ;  /* 0x00000010ff0e7248 */ /* 0x000fe20007fe0100 */
        /* <DEDUP_REMOVED lines=468> */
.L_x_21:
[----:B------:R-:W-:Y:S02]  /*7750*/  @!P2 IMAD.MOV.U32 R3, RZ, RZ, 0x1 ;  /* 0x00000001ff03a424 */ /* 0x000fe400078e00ff */
[----:B------:R-:W-:Y:S02]  /*7760*/  IMAD.U32 R2, R12, -0x80000000, RZ ;  /* 0x800000000c027824 */ /* 0x000fe400078e00ff */
[----:B------:R1:W-:Y:S02]  /*7770*/  @!P2 SYNCS.ARRIVE.TRANS64.ART0 RZ, [UR8+0x8], R3 ;  /* 0x00000803ffffa9a7 */ /* 0x0003e40008500008 */
[----:B------:R-:W2:Y:S02]  /*7780*/  SYNCS.PHASECHK.TRANS64.TRYWAIT P0, [UR8+0x20], R2 ;  /* 0x00002002ff0075a7 */ /* 0x000ea40008000148 */
[----:B-12---:R-:W-:Y:S05]  /*7790*/  @P0 BRA `(.L_x_27) ;  /* 0x0000000000080947 */ /* 0x006fea0003800000 */
[----:B------:R-:W1:Y:S02]  /*77a0*/  SYNCS.PHASECHK.TRANS64.TRYWAIT P0, [UR8+0x20], R2 ;  /* 0x00002002ff0075a7 */ /* 0x000e640008000148 */
[----:B-1----:R-:W-:Y:S05]  /*77b0*/  @!P0 BRA `(.L_x_28) ;  /* 0x0000000c00c48947 */ /* 0x002fea0003800000 */
.L_x_27:
[----:B------:R-:W-:Y:S01]  /*77c0*/  WARPGROUP.ARRIVE ;  /* 0x00000000000079c5 */ /* 0x000fe20000000000 */
[----:B------:R-:W2:Y:S01]  /*77d0*/  SHFL.BFLY PT, R2, R13, 0x1, 0x1f ;  /* 0x0c201f000d027f89 */ /* 0x000ea200000e0000 */
[----:B------:R-:W-:Y:S01]  /*77e0*/  LOP3.LUT P0, R10, R10, 0xff, RZ, 0xc0, !PT ;  /* 0x000000ff0a0a7812 */ /* 0x000fe2000780c0ff */
[C---:B-1----:R-:W-:Y:S01]  /*77f0*/  VIADD R3, R6.reuse, 0x4420 ;  /* 0x0000442006037836 */ /* 0x042fe20000000000 */
[----:B------:R-:W-:Y:S01]  /*7800*/  ULDC UR5, c[0x0][0x210] ;  /* 0x0000840000057ab9 */ /* 0x000fe20000000800 */
[----:B------:R-:W1:Y:S01]  /*7810*/  SHFL.BFLY PT, R8, R15, 0x1, 0x1f ;  /* 0x0c201f000f087f89 */ /* 0x000e6200000e0000 */
[----:B------:R-:W-:Y:S01]  /*7820*/  HGMMA.64x64x16.F32 R88, R120, gdesc[UR28].tnspB, R88, UP0 ;  /* 0x40e0001c78587df0 */ /* 0x000fe2000bf00858 */
[----:B------:R-:W-:Y:S01]  /*7830*/  USHF.R.S32.HI UR4, URZ, 0x1f, UR11 ;  /* 0x0000001f3f047899 */ /* 0x000fe2000801140b */
[----:B------:R-:W-:Y:S02]  /*7840*/  VIADD R12, R6, 0x4460 ;  /* 0x00004460060c7836 */ /* 0x000fe40000000000 */
[----:B--2---:R-:W-:Y:S01]  /*7850*/  FADD R7, R2, R13 ;  /* 0x0000000d02077221 */ /* 0x004fe20000000000 */
[----:B------:R-:W-:-:S02]  /*7860*/  SHF.R.U32.HI R2, RZ, 0x3, R5 ;  /* 0x00000003ff027819 */ /* 0x000fc40000011605 */
[----:B------:R-:W-:Y:S01]  /*7870*/  SHF.R.U32.HI R13, RZ, 0x3, R12 ;  /* 0x00000003ff0d7819 */ /* 0x000fe2000001160c */
[----:B-1----:R-:W-:Y:S01]  /*7880*/  FADD R18, R8, R15 ;  /* 0x0000000f08127221 */ /* 0x002fe20000000000 */
[----:B------:R-:W1:Y:S01]  /*7890*/  SHFL.BFLY PT, R16, R7, 0x2, 0x1f ;  /* 0x0c401f0007107f89 */ /* 0x000e6200000e0000 */
[----:B------:R-:W-:Y:S01]  /*78a0*/  VIADD R8, R6, 0x4440 ;  /* 0x0000444006087836 */ /* 0x000fe20000000000 */
[----:B------:R-:W-:Y:S01]  /*78b0*/  LOP3.LUT R2, R5, 0x70, R2, 0x78, !PT ;  /* 0x0000007005027812 */ /* 0x000fe200078e7802 */
[----:B------:R-:W-:Y:S01]  /*78c0*/  IMAD R15, R4, 0x8, R9 ;  /* 0x00000008040f7824 */ /* 0x000fe200078e0209 */
[----:B------:R-:W2:Y:S01]  /*78d0*/  SHFL.BFLY PT, R19, R18, 0x2, 0x1f ;  /* 0x0c401f0012137f89 */ /* 0x000ea200000e0000 */
[----:B------:R-:W-:Y:S01]  /*78e0*/  VIADD R9, R9, UR10 ;  /* 0x0000000a09097c36 */ /* 0x000fe20008000000 */
[----:B------:R-:W-:Y:S01]  /*78f0*/  SHF.R.U32.HI R5, RZ, 0x3, R8 ;  /* 0x00000003ff057819 */ /* 0x000fe20000011608 */
[----:B------:R-:W-:Y:S01]  /*7900*/  VIADD R15, R15, UR10 ;  /* 0x0000000a0f0f7c36 */ /* 0x000fe20008000000 */
[----:B------:R-:W-:-:S02]  /*7910*/  SHF.R.U32.HI R6, RZ, 0x3, R3 ;  /* 0x00000003ff067819 */ /* 0x000fc40000011603 */
[C---:B------:R-:W-:Y:S01]  /*7920*/  ISETP.GE.OR P0, PT, R9.reuse, UR5, P0 ;  /* 0x0000000509007c0c */ /* 0x040fe20008706670 */
[----:B------:R-:W-:Y:S01]  /*7930*/  VIADD R9, R9, 0x8 ;  /* 0x0000000809097836 */ /* 0x000fe20000000000 */
[----:B------:R-:W-:Y:S02]  /*7940*/  LOP3.LUT R8, R8, 0x70, R5, 0x78, !PT ;  /* 0x0000007008087812 */ /* 0x000fe400078e7805 */
[----:B------:R-:W-:Y:S01]  /*7950*/  LOP3.LUT R6, R3, 0x70, R6, 0x78, !PT ;  /* 0x0000007003067812 */ /* 0x000fe200078e7806 */
[----:B------:R-:W-:Y:S01]  /*7960*/  IMAD.MOV.U32 R3, RZ, RZ, RZ ;  /* 0x000000ffff037224 */ /* 0x000fe200078e00ff */
[----:B------:R-:W-:Y:S01]  /*7970*/  ISETP.GE.AND P1, PT, R9, UR5, PT ;  /* 0x0000000509007c0c */ /* 0x000fe2000bf26270 */
[----:B------:R-:W-:Y:S01]  /*7980*/  IMAD.MOV.U32 R9, RZ, RZ, RZ ;  /* 0x000000ffff097224 */ /* 0x000fe200078e00ff */
[----:B------:R-:W-:Y:S01]  /*7990*/  LOP3.LUT R12, R12, 0x70, R13, 0x78, !PT ;  /* 0x000000700c0c7812 */ /* 0x000fe200078e780d */
[----:B------:R-:W-:Y:S01]  /*79a0*/  IMAD.MOV.U32 R13, RZ, RZ, RZ ;  /* 0x000000ffff0d7224 */ /* 0x000fe200078e00ff */
[----:B------:R-:W-:-:S02]  /*79b0*/  ISETP.NE.OR P1, PT, R10, RZ, P1 ;  /* 0x000000ff0a00720c */ /* 0x000fc40000f25670 */
[----:B------:R-:W-:Y:S01]  /*79c0*/  MOV R8, R8 ;  /* 0x0000000800087202 */ /* 0x000fe20000000f00 */
[----:B------:R-:W-:Y:S01]  /*79d0*/  IMAD.MOV.U32 R9, RZ, RZ, -0x800000 ;  /* 0xff800000ff097424 */ /* 0x000fe200078e00ff */
[C---:B-1----:R-:W-:Y:S01]  /*79e0*/  FSETP.NE.AND P4, PT, R7.reuse, -R16, PT ;  /* 0x800000100700720b */ /* 0x042fe20003f85000 */
[----:B------:R-:W-:Y:S01]  /*79f0*/  FADD R17, R7, R16 ;  /* 0x0000001007117221 */ /* 0x000fe20000000000 */
[----:B------:R-:W-:Y:S01]  /*7a00*/  MOV R16, R2 ;  /* 0x0000000200107202 */ /* 0x000fe20000000f00 */
[----:B------:R-:W-:Y:S01]  /*7a10*/  IMAD.MOV.U32 R7, RZ, RZ, RZ ;  /* 0x000000ffff077224 */ /* 0x000fe200078e00ff */
[C---:B--2---:R-:W-:Y:S01]  /*7a20*/  FSETP.NE.AND P3, PT, R18.reuse, -R19, PT ;  /* 0x800000131200720b */ /* 0x044fe20003f65000 */
[----:B------:R-:W-:Y:S01]  /*7a30*/  FADD R20, R18, R19 ;  /* 0x0000001312147221 */ /* 0x000fe20000000000 */
[----:B------:R-:W-:Y:S01]  /*7a40*/  MOV R12, R12 ;  /* 0x0000000c000c7202 */ /* 0x000fe20000000f00 */
[----:B------:R-:W1:Y:S01]  /*7a50*/  LDC.64 R18, c[0x0][0x268] ;  /* 0x00009a00ff127b82 */ /* 0x000e620000000a00 */
[----:B------:R-:W-:Y:S01]  /*7a60*/  MOV R10, R6 ;  /* 0x00000006000a7202 */ /* 0x000fe20000000f00 */
[----:B------:R-:W-:-:S04]  /*7a70*/  IMAD.MOV.U32 R7, RZ, RZ, -0x800000 ;  /* 0xff800000ff077424 */ /* 0x000fc800078e00ff */
[----:B------:R2:W3:Y:S01]  /*7a80*/  @P4 MUFU.LG2 R4, R17 ;  /* 0x0000001100044308 */ /* 0x0004e20000000c00 */
[----:B------:R-:W-:Y:S01]  /*7a90*/  HGMMA.64x64x16.F32 R88, R124, gdesc[UR12].tnspB, R88 ;  /* 0x40e0000c7c587df0 */ /* 0x000fe20008700858 */
[----:B------:R-:W-:Y:S02]  /*7aa0*/  ULDC.64 UR14, c[0x0][0x260] ;  /* 0x00009800000e7ab9 */ /* 0x000fe40000000a00 */
[----:B------:R-:W-:-:S04]  /*7ab0*/  UIMAD UR6, UR4, UR14, URZ ;  /* 0x0000000e040672a4 */ /* 0x000fc8000f8e023f */
[----:B------:R4:W5:Y:S01]  /*7ac0*/  @P3 MUFU.LG2 R5, R20 ;  /* 0x0000001400053308 */ /* 0x0009620000000c00 */
[----:B------:R-:W-:Y:S01]  /*7ad0*/  UIMAD.WIDE.U32 UR4, UR11, UR14, URZ ;  /* 0x0000000e0b0472a5 */ /* 0x000fe2000f8e003f */
[----:B--2---:R-:W-:Y:S01]  /*7ae0*/  FSEL R17, R17, 1, P4 ;  /* 0x3f80000011117808 */ /* 0x004fe20002000000 */
[----:B------:R-:W-:-:S04]  /*7af0*/  UIMAD UR6, UR11, UR15, UR6 ;  /* 0x0000000f0b0672a4 */ /* 0x000fc8000f8e0206 */
[----:B------:R-:W-:Y:S01]  /*7b00*/  UIADD3 UR6, UR5, UR6, URZ ;  /* 0x0000000605067290 */ /* 0x000fe2000fffe03f */
[----:B------:R-:W-:Y:S01]  /*7b10*/  IMAD.U32 R2, RZ, RZ, UR4 ;  /* 0x00000004ff027e24 */ /* 0x000fe2000f8e00ff */
[----:B------:R-:W-:Y:S01]  /*7b20*/  USHF.R.S32.HI UR4, URZ, 0x1f, UR12 ;  /* 0x0000001f3f047899 */ /* 0x000fe2000801140c */
[----:B------:R-:W-:Y:S02]  /*7b30*/  IMAD.U32 R3, RZ, RZ, UR5 ;  /* 0x00000005ff037e24 */ /* 0x000fe4000f8e00ff */
[----:B---3--:R-:W-:Y:S01]  /*7b40*/  @P4 FFMA R4, R11, UR28, R4 ;  /* 0x0000001c0b044c23 */ /* 0x008fe20008000004 */
[----:B------:R-:W-:Y:S01]  /*7b50*/  @!P2 IMAD.MOV.U32 R11, RZ, RZ, 0x1 ;  /* 0x00000001ff0ba424 */ /* 0x000fe200078e00ff */
[----:B----4-:R-:W-:Y:S01]  /*7b60*/  FSEL R20, R20, 1, P3 ;  /* 0x3f80000014147808 */ /* 0x010fe20001800000 */
[----:B------:R-:W-:Y:S02]  /*7b70*/  IMAD.U32 R3, RZ, RZ, UR6 ;  /* 0x00000006ff037e24 */ /* 0x000fe4000f8e00ff */
[----:B------:R-:W-:Y:S01]  /*7b80*/  @P4 FMUL R7, R4, 0.69314718246459960938 ;  /* 0x3f31721804074820 */ /* 0x000fe20000400000 */
[----:B-1----:R-:W-:-:S02]  /*7b90*/  IMAD R6, R18, UR4, RZ ;  /* 0x0000000412067c24 */ /* 0x002fc4000f8e02ff */
[----:B-----5:R-:W-:Y:S01]  /*7ba0*/  @P3 FFMA R5, R14, UR28, R5 ;  /* 0x0000001c0e053c23 */ /* 0x020fe20008000005 */
[----:B------:R-:W-:Y:S01]  /*7bb0*/  IMAD.WIDE.U32 R2, R18, UR12, R2 ;  /* 0x0000000c12027c25 */ /* 0x000fe2000f8e0002 */
[----:B------:R-:W1:Y:S01]  /*7bc0*/  MUFU.RCP R4, R17 ;  /* 0x0000001100047308 */ /* 0x000e620000001000 */
[----:B------:R-:W-:Y:S02]  /*7bd0*/  ULDC.64 UR4, c[0x0][0x240] ;  /* 0x0000900000047ab9 */ /* 0x000fe40000000a00 */
[----:B------:R-:W-:Y:S01]  /*7be0*/  @P3 FMUL R9, R5, 0.69314718246459960938 ;  /* 0x3f31721805093820 */ /* 0x000fe20000400000 */
[----:B------:R-:W-:Y:S01]  /*7bf0*/  IMAD R6, R19, UR12, R6 ;  /* 0x0000000c13067c24 */ /* 0x000fe2000f8e0206 */
[----:B------:R-:W-:Y:S02]  /*7c00*/  SHF.R.S32.HI R5, RZ, 0x1f, R15 ;  /* 0x0000001fff057819 */ /* 0x000fe4000001140f */
[----:B------:R-:W-:-:S04]  /*7c10*/  IADD3 R13, P4, R15, R2, RZ ;  /* 0x000000020f0d7210 */ /* 0x000fc80007f9e0ff */
[----:B------:R-:W-:Y:S02]  /*7c20*/  IADD3.X R2, R5, R3, R6, P4, !PT ;  /* 0x0000000305027210 */ /* 0x000fe400027fe406 */
[----:B------:R-:W2:Y:S01]  /*7c30*/  MUFU.RCP R6, R20 ;  /* 0x0000001400067308 */ /* 0x000ea20000001000 */
[----:B------:R-:W-:Y:S04]  /*7c40*/  HGMMA.64x64x16.F32 R88, R128, gdesc[UR32].tnspB, R88 ;  /* 0x40e0002080587df0 */ /* 0x000fe80008700858 */
[----:B------:R-:W-:Y:S04]  /*7c50*/  HGMMA.64x64x16.F32 R88, R132, gdesc[UR36].tnspB, R88 ;  /* 0x40e0002484587df0 */ /* 0x000fe80008700858 */
[----:B------:R-:W-:Y:S04]  /*7c60*/  HGMMA.64x64x16.F32 R88, R136, gdesc[UR40].tnspB, R88 ;  /* 0x40e0002888587df0 */ /* 0x000fe80008700858 */
[----:B------:R-:W-:Y:S04]  /*7c70*/  HGMMA.64x64x16.F32 R88, R140, gdesc[UR44].tnspB, R88 ;  /* 0x40e0002c8c587df0 */ /* 0x000fe80008700858 */
[----:B------:R-:W-:Y:S04]  /*7c80*/  HGMMA.64x64x16.F32 R88, R144, gdesc[UR48].tnspB, R88 ;  /* 0x40e0003090587df0 */ /* 0x000fe80008700858 */
[----:B------:R-:W-:Y:S03]  /*7c90*/  HGMMA.64x64x16.F32 R88, R148, gdesc[UR52].tnspB, R88, gsb0 ;  /* 0x40e0003494587df0 */ /* 0x000fe60008000858 */
[----:B------:R-:W-:-:S02]  /*7ca0*/  WARPGROUP.DEPBAR.LE gsb0, 0x0 ;  /* 0x00008000000079c5 */ /* 0x000fc40000010000 */
[----:B------:R3:W-:Y:S01]  /*7cb0*/  @!P2 SYNCS.ARRIVE.TRANS64.ART0 RZ, [UR8+0x28], R11 ;  /* 0x0000280bffffa9a7 */ /* 0x0007e20008500008 */
[-C--:B-1----:R-:W-:Y:S01]  /*7cc0*/  FMUL R92, R92, R4.reuse ;  /* 0x000000045c5c7220 */ /* 0x082fe20000400000 */
[-C--:B------:R-:W-:Y:S01]  /*7cd0*/  FMUL R93, R93, R4.reuse ;  /* 0x000000045d5d7220 */ /* 0x080fe20000400000 */
[-C--:B------:R-:W-:Y:S01]  /*7ce0*/  FMUL R88, R88, R4.reuse ;  /* 0x0000000458587220 */ /* 0x080fe20000400000 */
[-C--:B------:R-:W-:Y:S01]  /*7cf0*/  FMUL R89, R89, R4.reuse ;  /* 0x0000000459597220 */ /* 0x080fe20000400000 */
[-C--:B------:R-:W-:Y:S01]  /*7d00*/  FMUL R100, R100, R4.reuse ;  /* 0x0000000464647220 */ /* 0x080fe20000400000 */
[-C--:B------:R-:W-:Y:S01]  /*7d10*/  FMUL R101, R101, R4.reuse ;  /* 0x0000000465657220 */ /* 0x080fe20000400000 */
[-C--:B------:R-:W-:Y:S01]  /*7d20*/  FMUL R96, R96, R4.reuse ;  /* 0x0000000460607220 */ /* 0x080fe20000400000 */
[----:B---3--:R-:W-:Y:S01]  /*7d30*/  LEA R11, P2, R13, UR4, 0x2 ;  /* 0x000000040d0b7c11 */ /* 0x008fe2000f8410ff */
[-C--:B------:R-:W-:Y:S01]  /*7d40*/  FMUL R97, R97, R4.reuse ;  /* 0x0000000461617220 */ /* 0x080fe20000400000 */
[-C--:B------:R-:W-:Y:S01]  /*7d50*/  FMUL R108, R108, R4.reuse ;  /* 0x000000046c6c7220 */ /* 0x080fe20000400000 */
[-C--:B------:R-:W-:Y:S01]  /*7d60*/  FMUL R109, R109, R4.reuse ;  /* 0x000000046d6d7220 */ /* 0x080fe20000400000 */
[----:B------:R-:W-:Y:S01]  /*7d70*/  LEA.HI.X R13, R13, UR5, R2, 0x2, P2 ;  /* 0x000000050d0d7c11 */ /* 0x000fe200090f1402 */
[-C--:B------:R-:W-:Y:S01]  /*7d80*/  FMUL R104, R104, R4.reuse ;  /* 0x0000000468687220 */ /* 0x080fe20000400000 */
[-C--:B------:R-:W-:Y:S01]  /*7d90*/  FMUL R105, R105, R4.reuse ;  /* 0x0000000469697220 */ /* 0x080fe20000400000 */
[-C--:B------:R-:W-:Y:S01]  /*7da0*/  FMUL R116, R116, R4.reuse ;  /* 0x0000000474747220 */ /* 0x080fe20000400000 */
[-C--:B------:R-:W-:Y:S01]  /*7db0*/  FMUL R117, R117, R4.reuse ;  /* 0x0000000475757220 */ /* 0x080fe20000400000 */
[-C--:B------:R-:W-:Y:S01]  /*7dc0*/  FMUL R112, R112, R4.reuse ;  /* 0x0000000470707220 */ /* 0x080fe20000400000 */
[----:B------:R-:W-:Y:S01]  /*7dd0*/  FMUL R113, R113, R4 ;  /* 0x0000000471717220 */ /* 0x000fe20000400000 */
[----:B------:R-:W-:Y:S01]  /*7de0*/  SHFL.IDX PT, R2, R11, RZ, 0x1c1f ;  /* 0x001c1fff0b027589 */ /* 0x000fe200000e0000 */
[-C--:B--2---:R-:W-:Y:S01]  /*7df0*/  FMUL R90, R90, R6.reuse ;  /* 0x000000065a5a7220 */ /* 0x084fe20000400000 */
[-C--:B------:R-:W-:Y:S01]  /*7e00*/  FMUL R91, R91, R6.reuse ;  /* 0x000000065b5b7220 */ /* 0x080fe20000400000 */
[-C--:B------:R-:W-:Y:S01]  /*7e10*/  FMUL R98, R98, R6.reuse ;  /* 0x0000000662627220 */ /* 0x080fe20000400000 */
[----:B------:R-:W1:Y:S01]  /*7e20*/  SHFL.IDX PT, R3, R13, RZ, 0x1c1f ;  /* 0x001c1fff0d037589 */ /* 0x000e6200000e0000 */
[-C--:B------:R-:W-:Y:S01]  /*7e30*/  FMUL R99, R99, R6.reuse ;  /* 0x0000000663637220 */ /* 0x080fe20000400000 */
[-C--:B------:R-:W-:Y:S01]  /*7e40*/  FMUL R94, R94, R6.reuse ;  /* 0x000000065e5e7220 */ /* 0x080fe20000400000 */
[-C--:B------:R-:W-:Y:S01]  /*7e50*/  FMUL R95, R95, R6.reuse ;  /* 0x000000065f5f7220 */ /* 0x080fe20000400000 */
[----:B------:R-:W-:Y:S01]  /*7e60*/  SHFL.IDX PT, R4, R11, 0x1, 0x1c1f ;  /* 0x003c1f000b047f89 */ /* 0x000fe200000e0000 */
[-C--:B------:R-:W-:Y:S01]  /*7e70*/  FMUL R106, R106, R6.reuse ;  /* 0x000000066a6a7220 */ /* 0x080fe20000400000 */
[-C--:B------:R-:W-:Y:S01]  /*7e80*/  FMUL R107, R107, R6.reuse ;  /* 0x000000066b6b7220 */ /* 0x080fe20000400000 */
[-C--:B------:R-:W-:Y:S01]  /*7e90*/  FMUL R102, R102, R6.reuse ;  /* 0x0000000666667220 */ /* 0x080fe20000400000 */
[----:B------:R-:W2:Y:S01]  /*7ea0*/  SHFL.IDX PT, R5, R13, 0x1, 0x1c1f ;  /* 0x003c1f000d057f89 */ /* 0x000ea200000e0000 */
[-C--:B------:R-:W-:Y:S01]  /*7eb0*/  FMUL R103, R103, R6.reuse ;  /* 0x0000000667677220 */ /* 0x080fe20000400000 */
[-C--:B------:R-:W-:Y:S01]  /*7ec0*/  FMUL R110, R110, R6.reuse ;  /* 0x000000066e6e7220 */ /* 0x080fe20000400000 */
[-C--:B------:R-:W-:Y:S01]  /*7ed0*/  FMUL R111, R111, R6.reuse ;  /* 0x000000066f6f7220 */ /* 0x080fe20000400000 */
[-C--:B------:R-:W-:Y:S01]  /*7ee0*/  FMUL R114, R114, R6.reuse ;  /* 0x0000000672727220 */ /* 0x080fe20000400000 */
[----:B------:R-:W-:Y:S01]  /*7ef0*/  FMUL R115, R115, R6 ;  /* 0x0000000673737220 */ /* 0x000fe20000400000 */
[----:B------:R-:W-:Y:S01]  /*7f00*/  F2FP.F16.F32.PACK_AB R88, R89, R88 ;  /* 0x000000585958723e */ /* 0x000fe200000000ff */
[-C--:B------:R-:W-:Y:S01]  /*7f10*/  FMUL R118, R118, R6.reuse ;  /* 0x0000000676767220 */ /* 0x080fe20000400000 */
[----:B------:R-:W-:Y:S01]  /*7f20*/  FMUL R119, R119, R6 ;  /* 0x0000000677777220 */ /* 0x000fe20000400000 */
[----:B------:R-:W-:Y:S01]  /*7f30*/  F2FP.F16.F32.PACK_AB R96, R97, R96 ;  /* 0x000000606160723e */ /* 0x000fe200000000ff */
[----:B------:R-:W-:Y:S01]  /*7f40*/  ULDC.64 UR4, c[0x0][0x208] ;  /* 0x0000820000047ab9 */ /* 0x000fe20000000a00 */
[----:B------:R-:W-:Y:S01]  /*7f50*/  BAR.SYNC.DEFER_BLOCKING 0x1, 0x100 ;  /* 0x0044000000007b1d */ /* 0x000fe20000010000 */
[----:B------:R-:W-:-:S02]  /*7f60*/  F2FP.F16.F32.PACK_AB R89, R91, R90 ;  /* 0x0000005a5b59723e */ /* 0x000fc400000000ff */
[----:B------:R-:W-:Y:S02]  /*7f70*/  F2FP.F16.F32.PACK_AB R104, R105, R104 ;  /* 0x000000686968723e */ /* 0x000fe400000000ff */
[----:B------:R-:W-:Y:S02]  /*7f80*/  F2FP.F16.F32.PACK_AB R97, R99, R98 ;  /* 0x000000626361723e */ /* 0x000fe400000000ff */
[----:B------:R-:W-:Y:S02]  /*7f90*/  F2FP.F16.F32.PACK_AB R90, R93, R92 ;  /* 0x0000005c5d5a723e */ /* 0x000fe400000000ff */
[----:B------:R-:W-:Y:S02]  /*7fa0*/  F2FP.F16.F32.PACK_AB R91, R95, R94 ;  /* 0x0000005e5f5b723e */ /* 0x000fe400000000ff */
[----:B------:R-:W-:Y:S02]  /*7fb0*/  F2FP.F16.F32.PACK_AB R105, R107, R106 ;  /* 0x0000006a6b69723e */ /* 0x000fe400000000ff */
[----:B------:R-:W-:-:S02]  /*7fc0*/  F2FP.F16.F32.PACK_AB R98, R101, R100 ;  /* 0x000000646562723e */ /* 0x000fc400000000ff */
[----:B------:R-:W-:Y:S02]  /*7fd0*/  F2FP.F16.F32.PACK_AB R99, R103, R102 ;  /* 0x000000666763723e */ /* 0x000fe400000000ff */
[----:B------:R-:W-:Y:S02]  /*7fe0*/  F2FP.F16.F32.PACK_AB R112, R113, R112 ;  /* 0x000000707170723e */ /* 0x000fe400000000ff */
[----:B------:R-:W-:Y:S02]  /*7ff0*/  F2FP.F16.F32.PACK_AB R106, R109, R108 ;  /* 0x0000006c6d6a723e */ /* 0x000fe400000000ff */
[----:B------:R-:W-:Y:S02]  /*8000*/  F2FP.F16.F32.PACK_AB R107, R111, R110 ;  /* 0x0000006e6f6b723e */ /* 0x000fe400000000ff */
[----:B------:R-:W-:Y:S01]  /*8010*/  F2FP.F16.F32.PACK_AB R113, R115, R114 ;  /* 0x000000727371723e */ /* 0x000fe200000000ff */
[----:B------:R3:W-:Y:S01]  /*8020*/  STSM.16.M88.4 [R16], R88 ;  /* 0x0000005810007844 */ /* 0x0007e20000000200 */
[----:B------:R-:W-:-:S02]  /*8030*/  F2FP.F16.F32.PACK_AB R114, R117, R116 ;  /* 0x000000747572723e */ /* 0x000fc400000000ff */
[----:B------:R-:W-:Y:S01]  /*8040*/  F2FP.F16.F32.PACK_AB R115, R119, R118 ;  /* 0x000000767773723e */ /* 0x000fe200000000ff */
[----:B------:R3:W-:Y:S04]  /*8050*/  STSM.16.M88.4 [R10], R96 ;  /* 0x000000600a007844 */ /* 0x0007e80000000200 */
[----:B------:R3:W-:Y:S04]  /*8060*/  STSM.16.M88.4 [R8], R104 ;  /* 0x0000006808007844 */ /* 0x0007e80000000200 */
[----:B-1----:R3:W-:Y:S04]  /*8070*/  @!P0 STG.E desc[UR4][R2.64], R7 ;  /* 0x0000000702008986 */ /* 0x0027e8000c101904 */
[----:B--2---:R3:W-:Y:S04]  /*8080*/  @!P1 STG.E desc[UR4][R4.64], R9 ;  /* 0x0000000904009986 */ /* 0x0047e8000c101904 */
[----:B------:R3:W-:Y:S01]  /*8090*/  STSM.16.M88.4 [R12], R112 ;  /* 0x000000700c007844 */ /* 0x0007e20000000200 */
[----:B------:R1:W-:Y:S06]  /*80a0*/  MEMBAR.ALL.CTA ;  /* 0x0000000000007992 */ /* 0x0003ec0000008000 */
[----:B-1----:R-:W1:Y:S02]  /*80b0*/  FENCE.VIEW.ASYNC.S ;  /* 0x00000000000073c6 */ /* 0x002e640000000000 */
[----:B-1----:R-:W-:Y:S06]  /*80c0*/  BAR.ARV 0x1, 0x120 ;  /* 0x0044800000007b1d */ /* 0x002fec0000002000 */
[----:B------:R-:W-:-:S13]  /*80d0*/  ISETP.NE.AND P0, PT, R0, 0x4, PT ;  /* 0x000000040000780c */ /* 0x000fda0003f05270 */
[----:B---3--:R-:W-:Y:S05]  /*80e0*/  @P0 EXIT ;  /* 0x000000000000094d */ /* 0x008fea0003800000 */
[----:B------:R-:W-:Y:S01]  /*80f0*/  BAR.SYNC.DEFER_BLOCKING 0x1, 0x120 ;  /* 0x0044800000007b1d */ /* 0x000fe20000010000 */
[----:B------:R-:W-:-:S05]  /*8100*/  UIADD3 UR8, UR8, 0x4400, URZ ;  /* 0x0000440008087890 */ /* 0x000fca000fffe03f */
[----:B------:R-:W-:Y:S01]  /*8110*/  ULDC.64 UR4, c[0x0][0x198] ;  /* 0x0000660000047ab9 */ /* 0x000fe20000000a00 */
[----:B------:R-:W-:Y:S01]  /*8120*/  UMOV UR9, URZ ;  /* 0x0000003f00097c82 */ /* 0x000fe20008000000 */
[----:B------:R-:W-:-:S04]  /*8130*/  UIADD3 UR4, UP0, UR4, 0x1f0, URZ ;  /* 0x000001f004047890 */ /* 0x000fc8000ff1e03f */
[----:B------:R-:W-:-:S09]  /*8140*/  UIADD3.X UR5, URZ, UR5, URZ, UP0, !UPT ;  /* 0x000000053f057290 */ /* 0x000fd200087fe43f */
[----:B------:R1:W-:Y:S01]  /*8150*/  UTMASTG.4D [UR8], [UR4], desc[URZ] ;  /* 0x00003f08040073b5 */ /* 0x0003e20008019000 */
[----:B------:R0:W-:Y:S01]  /*8160*/  UTMACMDFLUSH ;  /* 0x00000000000079b7 */ /* 0x0001e20000000000 */
[----:B------:R-:W-:-:S04]  /*8170*/  DEPBAR.LE SB0, 0x0 ;  /* 0x000080000000791a */ /* 0x000fc80000000000 */
[----:B-1----:R-:W-:Y:S05]  /*8180*/  EXIT ;  /* 0x000000000000794d */ /* 0x002fea0003800000 */
.L_x_4:
[----:B-1----:R-:W-:Y:S02]  /*8190*/  IMAD.U32 R5, RZ, RZ, UR25 ;  /* 0x00000019ff057e24 */ /* 0x002fe4000f8e00ff */
[----:B------:R-:W-:Y:S02]  /*81a0*/  IMAD.MOV.U32 R2, RZ, RZ, -0x80000000 ;  /* 0x80000000ff027424 */ /* 0x000fe400078e00ff */
[----:B------:R-:W-:-:S04]  /*81b0*/  IMAD.MOV.U32 R3, RZ, RZ, -0x80000000 ;  /* 0x80000000ff037424 */ /* 0x000fc800078e00ff */
[----:B------:R1:W2:Y:S03]  /*81c0*/  SYNCS.PHASECHK.TRANS64.TRYWAIT P0, [R5+URZ+0x18], R3 ;  /* 0x00001803050075a7 */ /* 0x0002a6000800017f */
[----:B--2---:R-:W-:Y:S05]  /*81d0*/  @!P0 NANOSLEEP.SYNCS 0x989680 ;  /* 0x009896800000895d */ /* 0x004fea0003900000 */
[----:B------:R-:W2:Y:S02]  /*81e0*/  @!P0 SYNCS.PHASECHK.TRANS64 P0, [R5+URZ+0x18], R3 ;  /* 0x00001803050085a7 */ /* 0x000ea4000800007f */
[----:B--2---:R-:W-:Y:S05]  /*81f0*/  @!P0 BRA `(.L_x_4) ;  /* 0xfffffffc00e48947 */ /* 0x004fea000383ffff */
[----:B------:R-:W-:Y:S05]  /*8200*/  BRA `(.L_x_29) ;  /* 0xffffff8400b47947 */ /* 0x000fea000383ffff */
.L_x_5:
        /* <DEDUP_REMOVED lines=8> */
.L_x_7:
[----:B------:R-:W-:-:S04]  /*8290*/  IMAD.U32 R2, R0, -0x80000000, RZ ;  /* 0x8000000000027824 */ /* 0x000fc800078e00ff */
[----:B------:R-:W-:-:S07]  /*82a0*/  IMAD.MOV.U32 R3, RZ, RZ, R2 ;  /* 0x000000ffff037224 */ /* 0x000fce00078e0002 */
.L_x_31:
[----:B-1----:R-:W-:-:S04]  /*82b0*/  IMAD.U32 R7, RZ, RZ, UR25 ;  /* 0x00000019ff077e24 */ /* 0x002fc8000f8e00ff */
[----:B------:R1:W2:Y:S03]  /*82c0*/  SYNCS.PHASECHK.TRANS64.TRYWAIT P0, [R7+URZ+0x18], R3 ;  /* 0x00001803070075a7 */ /* 0x0002a6000800017f */
[----:B--2---:R-:W-:Y:S05]  /*82d0*/  @!P0 NANOSLEEP.SYNCS 0x989680 ;  /* 0x009896800000895d */ /* 0x004fea0003900000 */
[----:B------:R-:W2:Y:S02]  /*82e0*/  @!P0 SYNCS.PHASECHK.TRANS64 P0, [R7+URZ+0x18], R3 ;  /* 0x00001803070085a7 */ /* 0x000ea4000800007f */
[----:B--2---:R-:W-:Y:S05]  /*82f0*/  @!P0 BRA `(.L_x_31) ;  /* 0xfffffffc00ec8947 */ /* 0x004fea000383ffff */
[----:B------:R-:W-:Y:S05]  /*8300*/  BRA `(.L_x_32) ;  /* 0xffffff8800247947 */ /* 0x000fea000383ffff */
.L_x_8:
[----:B-1----:R-:W-:-:S07]  /*8310*/  IMAD.MOV.U32 R3, RZ, RZ, R2 ;  /* 0x000000ffff037224 */ /* 0x002fce00078e0002 */
.L_x_33:
[----:B-1----:R-:W-:-:S04]  /*8320*/  IMAD.U32 R5, RZ, RZ, UR25 ;  /* 0x00000019ff057e24 */ /* 0x002fc8000f8e00ff */
[----:B------:R1:W2:Y:S03]  /*8330*/  SYNCS.PHASECHK.TRANS64.TRYWAIT P0, [R5+URZ+0x28], R3 ;  /* 0x00002803050075a7 */ /* 0x0002a6000800017f */
[----:B--2---:R-:W-:Y:S05]  /*8340*/  @!P0 NANOSLEEP.SYNCS 0x989680 ;  /* 0x009896800000895d */ /* 0x004fea0003900000 */
[----:B------:R-:W2:Y:S02]  /*8350*/  @!P0 SYNCS.PHASECHK.TRANS64 P0, [R5+URZ+0x28], R3 ;  /* 0x00002803050085a7 */ /* 0x000ea4000800007f */
[----:B--2---:R-:W-:Y:S05]  /*8360*/  @!P0 BRA `(.L_x_33) ;  /* 0xfffffffc00ec8947 */ /* 0x004fea000383ffff */
[----:B------:R-:W-:Y:S05]  /*8370*/  BRA `(.L_x_34) ;  /* 0xffffff8800407947 */ /* 0x000fea000383ffff */
.L_x_10:
[----:B-1----:R-:W-:-:S07]  /*8380*/  IMAD.MOV.U32 R3, RZ, RZ, R2 ;  /* 0x000000ffff037224 */ /* 0x002fce00078e0002 */
.L_x_35:
[----:B-1----:R-:W-:-:S04]  /*8390*/  IMAD.U32 R5, RZ, RZ, UR25 ;  /* 0x00000019ff057e24 */ /* 0x002fc8000f8e00ff */
[----:B------:R1:W2:Y:S03]  /*83a0*/  SYNCS.PHASECHK.TRANS64.TRYWAIT P0, [R5+URZ+0x28], R3 ;  /* 0x00002803050075a7 */ /* 0x0002a6000800017f */
[----:B--2---:R-:W-:Y:S05]  /*83b0*/  @!P0 NANOSLEEP.SYNCS 0x989680 ;  /* 0x009896800000895d */ /* 0x004fea0003900000 */
[----:B------:R-:W2:Y:S02]  /*83c0*/  @!P0 SYNCS.PHASECHK.TRANS64 P0, [R5+URZ+0x28], R3 ;  /* 0x00002803050085a7 */ /* 0x000ea4000800007f */
[----:B--2---:R-:W-:Y:S05]  /*83d0*/  @!P0 BRA `(.L_x_35) ;  /* 0xfffffffc00ec8947 */ /* 0x004fea000383ffff */
[----:B------:R-:W-:Y:S05]  /*83e0*/  BRA `(.L_x_36) ;  /* 0xffffff88006c7947 */ /* 0x000fea000383ffff */
.L_x_11:
[----:B------:R-:W-:-:S07]  /*83f0*/  IMAD.MOV.U32 R3, RZ, RZ, R2 ;  /* 0x000000ffff037224 */ /* 0x000fce00078e0002 */
.L_x_37:
[----:B-1----:R1:W2:Y:S02]  /*8400*/  SYNCS.PHASECHK.TRANS64.TRYWAIT P0, [R5+URZ+0x28], R3 ;  /* 0x00002803050075a7 */ /* 0x0022a4000800017f */
[----:B--2---:R-:W-:Y:S05]  /*8410*/  @!P0 NANOSLEEP.SYNCS 0x989680 ;  /* 0x009896800000895d */ /* 0x004fea0003900000 */
[----:B------:R-:W2:Y:S02]  /*8420*/  @!P0 SYNCS.PHASECHK.TRANS64 P0, [R5+URZ+0x28], R3 ;  /* 0x00002803050085a7 */ /* 0x000ea4000800007f */
[----:B--2---:R-:W-:Y:S05]  /*8430*/  @!P0 BRA `(.L_x_37) ;  /* 0xfffffffc00f08947 */ /* 0x004fea000383ffff */
[----:B------:R-:W-:Y:S05]  /*8440*/  BRA `(.L_x_38) ;  /* 0xffffff88009c7947 */ /* 0x000fea000383ffff */
.L_x_12:
[----:B-1----:R-:W-:-:S04]  /*8450*/  IMAD.U32 R3, RZ, RZ, UR8 ;  /* 0x00000008ff037e24 */ /* 0x002fc8000f8e00ff */
[----:B------:R1:W2:Y:S03]  /*8460*/  SYNCS.PHASECHK.TRANS64.TRYWAIT P0, [R3+URZ], RZ ;  /* 0x000000ff030075a7 */ /* 0x0002a6000800017f */
[----:B--2---:R-:W-:Y:S05]  /*8470*/  @!P0 NANOSLEEP.SYNCS 0x989680 ;  /* 0x009896800000895d */ /* 0x004fea0003900000 */
[----:B------:R-:W2:Y:S02]  /*8480*/  @!P0 SYNCS.PHASECHK.TRANS64 P0, [R3+URZ], RZ ;  /* 0x000000ff030085a7 */ /* 0x000ea4000800007f */
[----:B--2---:R-:W-:Y:S05]  /*8490*/  @!P0 BRA `(.L_x_12) ;  /* 0xfffffffc00ec8947 */ /* 0x004fea000383ffff */
[----:B------:R-:W-:Y:S05]  /*84a0*/  BRA `(.L_x_39) ;  /* 0xffffff9400747947 */ /* 0x000fea000383ffff */
.L_x_14:
[----:B-1----:R-:W-:-:S04]  /*84b0*/  IMAD.U32 R3, RZ, RZ, UR8 ;  /* 0x00000008ff037e24 */ /* 0x002fc8000f8e00ff */
[----:B------:R1:W2:Y:S03]  /*84c0*/  SYNCS.PHASECHK.TRANS64.TRYWAIT P0, [R3+URZ+0x10], RZ ;  /* 0x000010ff030075a7 */ /* 0x0002a6000800017f */
[----:B--2---:R-:W-:Y:S05]  /*84d0*/  @!P0 NANOSLEEP.SYNCS 0x989680 ;  /* 0x009896800000895d */ /* 0x004fea0003900000 */
[----:B------:R-:W2:Y:S02]  /*84e0*/  @!P0 SYNCS.PHASECHK.TRANS64 P0, [R3+URZ+0x10], RZ ;  /* 0x000010ff030085a7 */ /* 0x000ea4000800007f */
[----:B--2---:R-:W-:Y:S05]  /*84f0*/  @!P0 BRA `(.L_x_14) ;  /* 0xfffffffc00ec8947 */ /* 0x004fea000383ffff */
[----:B------:R-:W-:Y:S05]  /*8500*/  BRA `(.L_x_13) ;  /* 0xffffff94006c7947 */ /* 0x000fea000383ffff */
.L_x_17:
[----:B------:R-:W-:-:S07]  /*8510*/  IMAD.MOV.U32 R21, RZ, RZ, R20 ;  /* 0x000000ffff157224 */ /* 0x000fce00078e0014 */
.L_x_40:
[----:B-1----:R-:W-:-:S04]  /*8520*/  IMAD.U32 R11, RZ, RZ, UR8 ;  /* 0x00000008ff0b7e24 */ /* 0x002fc8000f8e00ff */
[----:B------:R1:W2:Y:S03]  /*8530*/  SYNCS.PHASECHK.TRANS64.TRYWAIT P0, [R11+URZ+0x10], R21 ;  /* 0x000010150b0075a7 */ /* 0x0002a6000800017f */
[----:B--2---:R-:W-:Y:S05]  /*8540*/  @!P0 NANOSLEEP.SYNCS 0x989680 ;  /* 0x009896800000895d */ /* 0x004fea0003900000 */
[----:B------:R-:W2:Y:S02]  /*8550*/  @!P0 SYNCS.PHASECHK.TRANS64 P0, [R11+URZ+0x10], R21 ;  /* 0x000010150b0085a7 */ /* 0x000ea4000800007f */
[----:B--2---:R-:W-:Y:S05]  /*8560*/  @!P0 BRA `(.L_x_40) ;  /* 0xfffffffc00ec8947 */ /* 0x004fea000383ffff */
[----:B------:R-:W-:Y:S05]  /*8570*/  BRA `(.L_x_16) ;  /* 0xffffffb400207947 */ /* 0x000fea000383ffff */
.L_x_19:
[----:B-1----:R-:W-:-:S07]  /*8580*/  IMAD.MOV.U32 R21, RZ, RZ, R20 ;  /* 0x000000ffff157224 */ /* 0x002fce00078e0014 */
.L_x_41:
[----:B-1----:R-:W-:-:S04]  /*8590*/  IMAD.U32 R11, RZ, RZ, UR8 ;  /* 0x00000008ff0b7e24 */ /* 0x002fc8000f8e00ff */
[----:B------:R1:W2:Y:S03]  /*85a0*/  SYNCS.PHASECHK.TRANS64.TRYWAIT P0, [R11+URZ+0x20], R21 ;  /* 0x000020150b0075a7 */ /* 0x0002a6000800017f */
[----:B--2---:R-:W-:Y:S05]  /*85b0*/  @!P0 NANOSLEEP.SYNCS 0x989680 ;  /* 0x009896800000895d */ /* 0x004fea0003900000 */
[----:B------:R-:W2:Y:S02]  /*85c0*/  @!P0 SYNCS.PHASECHK.TRANS64 P0, [R11+URZ+0x20], R21 ;  /* 0x000020150b0085a7 */ /* 0x000ea4000800007f */
[----:B--2---:R-:W-:Y:S05]  /*85d0*/  @!P0 BRA `(.L_x_41) ;  /* 0xfffffffc00ec8947 */ /* 0x004fea000383ffff */
[----:B------:R-:W-:Y:S05]  /*85e0*/  BRA `(.L_x_18) ;  /* 0xffffffb400347947 */ /* 0x000fea000383ffff */
.L_x_23:
[----:B------:R-:W-:-:S07]  /*85f0*/  IMAD.MOV.U32 R21, RZ, RZ, R20 ;  /* 0x000000ffff157224 */ /* 0x000fce00078e0014 */
.L_x_42:
[----:B-1----:R-:W-:-:S04]  /*8600*/  IMAD.U32 R11, RZ, RZ, UR8 ;  /* 0x00000008ff0b7e24 */ /* 0x002fc8000f8e00ff */
[----:B------:R1:W2:Y:S03]  /*8610*/  SYNCS.PHASECHK.TRANS64.TRYWAIT P0, [R11+URZ+0x10], R21 ;  /* 0x000010150b0075a7 */ /* 0x0002a6000800017f */
[----:B--2---:R-:W-:Y:S05]  /*8620*/  @!P0 NANOSLEEP.SYNCS 0x989680 ;  /* 0x009896800000895d */ /* 0x004fea0003900000 */
[----:B------:R-:W2:Y:S02]  /*8630*/  @!P0 SYNCS.PHASECHK.TRANS64 P0, [R11+URZ+0x10], R21 ;  /* 0x000010150b0085a7 */ /* 0x000ea4000800007f */
[----:B--2---:R-:W-:Y:S05]  /*8640*/  @!P0 BRA `(.L_x_42) ;  /* 0xfffffffc00ec8947 */ /* 0x004fea000383ffff */
[----:B------:R-:W-:Y:S05]  /*8650*/  BRA `(.L_x_22) ;  /* 0xffffffd000b87947 */ /* 0x000fea000383ffff */
.L_x_25:
[----:B-1----:R-:W-:-:S07]  /*8660*/  IMAD.MOV.U32 R21, RZ, RZ, R20 ;  /* 0x000000ffff157224 */ /* 0x002fce00078e0014 */
.L_x_43:
[----:B-1----:R-:W-:-:S04]  /*8670*/  IMAD.U32 R11, RZ, RZ, UR8 ;  /* 0x00000008ff0b7e24 */ /* 0x002fc8000f8e00ff */
[----:B------:R1:W2:Y:S03]  /*8680*/  SYNCS.PHASECHK.TRANS64.TRYWAIT P0, [R11+URZ+0x20], R21 ;  /* 0x000020150b0075a7 */ /* 0x0002a6000800017f */
[----:B--2---:R-:W-:Y:S05]  /*8690*/  @!P0 NANOSLEEP.SYNCS 0x989680 ;  /* 0x009896800000895d */ /* 0x004fea0003900000 */
[----:B------:R-:W2:Y:S02]  /*86a0*/  @!P0 SYNCS.PHASECHK.TRANS64 P0, [R11+URZ+0x20], R21 ;  /* 0x000020150b0085a7 */ /* 0x000ea4000800007f */
[----:B--2---:R-:W-:Y:S05]  /*86b0*/  @!P0 BRA `(.L_x_43) ;  /* 0xfffffffc00ec8947 */ /* 0x004fea000383ffff */
[----:B------:R-:W-:Y:S05]  /*86c0*/  BRA `(.L_x_24) ;  /* 0xffffffd000c87947 */ /* 0x000fea000383ffff */
.L_x_28:
[----:B------:R-:W-:-:S07]  /*86d0*/  IMAD.MOV.U32 R3, RZ, RZ, R2 ;  /* 0x000000ffff037224 */ /* 0x000fce00078e0002 */
.L_x_44:
[----:B-1----:R-:W-:-:S04]  /*86e0*/  IMAD.U32 R7, RZ, RZ, UR8 ;  /* 0x00000008ff077e24 */ /* 0x002fc8000f8e00ff */
[----:B------:R1:W2:Y:S03]  /*86f0*/  SYNCS.PHASECHK.TRANS64.TRYWAIT P0, [R7+URZ+0x20], R3 ;  /* 0x00002003070075a7 */ /* 0x0002a6000800017f */
[----:B--2---:R-:W-:Y:S05]  /*8700*/  @!P0 NANOSLEEP.SYNCS 0x989680 ;  /* 0x009896800000895d */ /* 0x004fea0003900000 */
[----:B------:R-:W2:Y:S02]  /*8710*/  @!P0 SYNCS.PHASECHK.TRANS64 P0, [R7+URZ+0x20], R3 ;  /* 0x00002003070085a7 */ /* 0x000ea4000800007f */
[----:B--2---:R-:W-:Y:S05]  /*8720*/  @!P0 BRA `(.L_x_44) ;  /* 0xfffffffc00ec8947 */ /* 0x004fea000383ffff */
[----:B------:R-:W-:Y:S05]  /*8730*/  BRA `(.L_x_27) ;  /* 0xfffffff000207947 */ /* 0x000fea000383ffff */
.L_x_45:
[----:B------:R-:W-:-:S00]  /*8740*/  BRA `(.L_x_45) ;  /* 0xfffffffc00fc7947 */ /* 0x000fc0000383ffff */
[----:B------:R-:W-:-:S00]  /*8750*/  NOP ;  /* 0x0000000000007918 */ /* 0x000fc00000000000 */
        /* <DEDUP_REMOVED lines=10> */
.L_x_46:


//--------------------- .nv.shared.kernel_cutlass_kernel_flash_attncuteflash_fwd_sm90FlashAttentionForwardSm90_object_at__tensor0000o1641211101213_tensor0000o6411101213_tensor0000o6411101213_tensor0000o1641211101213_tensor_0 --------------------------
	.section	.nv.shared.kernel_cutlass_kernel_flash_attncuteflash_fwd_sm90FlashAttentionForwardSm90_object_at__tensor0000o1641211101213_tensor0000o6411101213_tensor0000o6411101213_tensor0000o1641211101213_tensor_0,"aw",@nobits
	.sectionflags	@""
	.align	1024
	.zero		1024


//--------------------- .nv.shared.reserved.0     --------------------------
	.section	.nv.shared.reserved.0,"aw",@nobits
	.weak		__nv_reservedSMEM_offset_0_alias
	.size		__nv_reservedSMEM_offset_0_alias, 0, 0
	.other		__nv_reservedSMEM_offset_0_alias,@"STO_CUDA_RESERVED_SHARED STV_DEFAULT"
__nv_reservedSMEM_offset_0_alias:
	.zero		0


//--------------------- .nv.constant0.kernel_cutlass_kernel_flash_attncuteflash_fwd_sm90FlashAttentionForwardSm90_object_at__tensor0000o1641211101213_tensor0000o6411101213_tensor0000o6411101213_tensor0000o1641211101213_tensor_0 --------------------------
	.section	.nv.constant0.kernel_cutlass_kernel_flash_attncuteflash_fwd_sm90FlashAttentionForwardSm90_object_at__tensor0000o1641211101213_tensor0000o6411101213_tensor0000o6411101213_tensor0000o1641211101213_tensor_0,"a",@progbits
	.sectionflags	@""
	.align	4
.nv.constant0.kernel_cutlass_kernel_flash_attncuteflash_fwd_sm90FlashAttentionForwardSm90_object_at__tensor0000o1641211101213_tensor0000o6411101213_tensor0000o6411101213_tensor0000o1641211101213_tensor_0:
	.zero		1244


//--------------------- SYMBOLS --------------------------

	.type		.nv.reservedSmem.offset0,@object
	.size		.nv.reservedSmem.offset0,0x4
